//
// Generated by NVIDIA NVVM Compiler
//
// Compiler Build ID: CL-36424714
// Cuda compilation tools, release 13.0, V13.0.88
// Based on NVVM 20.0.0
//

.version 9.0
.target sm_100
.address_size 64

	// .globl	_ZN6oscean13interpolation3gpu4cuda34nearestNeighborInterpolationKernelEPKfPfiiiifffff
.extern .shared .align 16 .b8 _ZN6oscean13interpolation3gpu4cuda10sharedDataE[];

.visible .entry _ZN6oscean13interpolation3gpu4cuda34nearestNeighborInterpolationKernelEPKfPfiiiifffff(
	.param .u64 .ptr .align 1 _ZN6oscean13interpolation3gpu4cuda34nearestNeighborInterpolationKernelEPKfPfiiiifffff_param_0,
	.param .u64 .ptr .align 1 _ZN6oscean13interpolation3gpu4cuda34nearestNeighborInterpolationKernelEPKfPfiiiifffff_param_1,
	.param .u32 _ZN6oscean13interpolation3gpu4cuda34nearestNeighborInterpolationKernelEPKfPfiiiifffff_param_2,
	.param .u32 _ZN6oscean13interpolation3gpu4cuda34nearestNeighborInterpolationKernelEPKfPfiiiifffff_param_3,
	.param .u32 _ZN6oscean13interpolation3gpu4cuda34nearestNeighborInterpolationKernelEPKfPfiiiifffff_param_4,
	.param .u32 _ZN6oscean13interpolation3gpu4cuda34nearestNeighborInterpolationKernelEPKfPfiiiifffff_param_5,
	.param .f32 _ZN6oscean13interpolation3gpu4cuda34nearestNeighborInterpolationKernelEPKfPfiiiifffff_param_6,
	.param .f32 _ZN6oscean13interpolation3gpu4cuda34nearestNeighborInterpolationKernelEPKfPfiiiifffff_param_7,
	.param .f32 _ZN6oscean13interpolation3gpu4cuda34nearestNeighborInterpolationKernelEPKfPfiiiifffff_param_8,
	.param .f32 _ZN6oscean13interpolation3gpu4cuda34nearestNeighborInterpolationKernelEPKfPfiiiifffff_param_9,
	.param .f32 _ZN6oscean13interpolation3gpu4cuda34nearestNeighborInterpolationKernelEPKfPfiiiifffff_param_10
)
{
	.reg .pred 	%p<9>;
	.reg .b32 	%r<27>;
	.reg .b32 	%f<37>;
	.reg .b64 	%rd<9>;

	ld.param.u64 	%rd1, [_ZN6oscean13interpolation3gpu4cuda34nearestNeighborInterpolationKernelEPKfPfiiiifffff_param_0];
	ld.param.u64 	%rd2, [_ZN6oscean13interpolation3gpu4cuda34nearestNeighborInterpolationKernelEPKfPfiiiifffff_param_1];
	ld.param.u32 	%r5, [_ZN6oscean13interpolation3gpu4cuda34nearestNeighborInterpolationKernelEPKfPfiiiifffff_param_2];
	ld.param.u32 	%r6, [_ZN6oscean13interpolation3gpu4cuda34nearestNeighborInterpolationKernelEPKfPfiiiifffff_param_3];
	ld.param.u32 	%r7, [_ZN6oscean13interpolation3gpu4cuda34nearestNeighborInterpolationKernelEPKfPfiiiifffff_param_4];
	ld.param.u32 	%r9, [_ZN6oscean13interpolation3gpu4cuda34nearestNeighborInterpolationKernelEPKfPfiiiifffff_param_5];
	ld.param.f32 	%f5, [_ZN6oscean13interpolation3gpu4cuda34nearestNeighborInterpolationKernelEPKfPfiiiifffff_param_6];
	ld.param.f32 	%f6, [_ZN6oscean13interpolation3gpu4cuda34nearestNeighborInterpolationKernelEPKfPfiiiifffff_param_7];
	ld.param.f32 	%f7, [_ZN6oscean13interpolation3gpu4cuda34nearestNeighborInterpolationKernelEPKfPfiiiifffff_param_8];
	ld.param.f32 	%f8, [_ZN6oscean13interpolation3gpu4cuda34nearestNeighborInterpolationKernelEPKfPfiiiifffff_param_9];
	ld.param.f32 	%f36, [_ZN6oscean13interpolation3gpu4cuda34nearestNeighborInterpolationKernelEPKfPfiiiifffff_param_10];
	mov.u32 	%r10, %ctaid.x;
	mov.u32 	%r11, %ntid.x;
	mov.u32 	%r12, %tid.x;
	mad.lo.s32 	%r1, %r10, %r11, %r12;
	mov.u32 	%r13, %ctaid.y;
	mov.u32 	%r14, %ntid.y;
	mov.u32 	%r15, %tid.y;
	mad.lo.s32 	%r16, %r13, %r14, %r15;
	setp.ge.s32 	%p1, %r1, %r7;
	setp.ge.s32 	%p2, %r16, %r9;
	or.pred  	%p3, %p1, %p2;
	@%p3 bra 	$L__BB0_5;
	sub.f32 	%f10, %f6, %f5;
	cvt.rn.f32.s32 	%f11, %r1;
	mul.f32 	%f12, %f10, %f11;
	add.s32 	%r17, %r7, -1;
	cvt.rn.f32.s32 	%f13, %r17;
	div.rn.f32 	%f14, %f12, %f13;
	add.f32 	%f15, %f5, %f14;
	sub.f32 	%f16, %f8, %f7;
	cvt.rn.f32.u32 	%f17, %r16;
	mul.f32 	%f18, %f16, %f17;
	add.s32 	%r18, %r9, -1;
	cvt.rn.f32.u32 	%f19, %r18;
	div.rn.f32 	%f20, %f18, %f19;
	add.f32 	%f21, %f7, %f20;
	sub.f32 	%f22, %f15, %f5;
	div.rn.f32 	%f23, %f22, %f10;
	add.s32 	%r3, %r5, -1;
	cvt.rn.f32.s32 	%f24, %r3;
	mul.f32 	%f1, %f23, %f24;
	sub.f32 	%f25, %f21, %f7;
	div.rn.f32 	%f26, %f25, %f16;
	add.s32 	%r4, %r6, -1;
	cvt.rn.f32.s32 	%f27, %r4;
	mul.f32 	%f28, %f26, %f27;
	cvt.rn.f32.s32 	%f29, %r5;
	add.f32 	%f30, %f29, 0fBF000000;
	setp.gt.f32 	%p4, %f1, %f30;
	min.f32 	%f31, %f1, %f28;
	setp.lt.f32 	%p5, %f31, 0fBF000000;
	or.pred  	%p6, %p5, %p4;
	@%p6 bra 	$L__BB0_4;
	cvt.rn.f32.s32 	%f32, %r6;
	add.f32 	%f33, %f32, 0fBF000000;
	setp.gt.f32 	%p7, %f28, %f33;
	@%p7 bra 	$L__BB0_4;
	cvt.rni.s32.f32 	%r19, %f1;
	cvt.rni.s32.f32 	%r20, %f28;
	min.s32 	%r21, %r19, %r3;
	max.s32 	%r22, %r21, 0;
	min.s32 	%r23, %r20, %r4;
	max.s32 	%r24, %r23, 0;
	mad.lo.s32 	%r25, %r24, %r5, %r22;
	cvta.to.global.u64 	%rd3, %rd1;
	mul.wide.s32 	%rd4, %r25, 4;
	add.s64 	%rd5, %rd3, %rd4;
	ld.global.f32 	%f34, [%rd5];
	abs.f32 	%f35, %f34;
	setp.num.f32 	%p8, %f35, %f35;
	selp.f32 	%f36, %f34, %f36, %p8;
$L__BB0_4:
	mad.lo.s32 	%r26, %r7, %r16, %r1;
	cvta.to.global.u64 	%rd6, %rd2;
	mul.wide.s32 	%rd7, %r26, 4;
	add.s64 	%rd8, %rd6, %rd7;
	st.global.f32 	[%rd8], %f36;
$L__BB0_5:
	ret;

}
	// .globl	_ZN6oscean13interpolation3gpu4cuda43nearestNeighborInterpolationOptimizedKernelEPKfPfiiiifffff
.visible .entry _ZN6oscean13interpolation3gpu4cuda43nearestNeighborInterpolationOptimizedKernelEPKfPfiiiifffff(
	.param .u64 .ptr .align 1 _ZN6oscean13interpolation3gpu4cuda43nearestNeighborInterpolationOptimizedKernelEPKfPfiiiifffff_param_0,
	.param .u64 .ptr .align 1 _ZN6oscean13interpolation3gpu4cuda43nearestNeighborInterpolationOptimizedKernelEPKfPfiiiifffff_param_1,
	.param .u32 _ZN6oscean13interpolation3gpu4cuda43nearestNeighborInterpolationOptimizedKernelEPKfPfiiiifffff_param_2,
	.param .u32 _ZN6oscean13interpolation3gpu4cuda43nearestNeighborInterpolationOptimizedKernelEPKfPfiiiifffff_param_3,
	.param .u32 _ZN6oscean13interpolation3gpu4cuda43nearestNeighborInterpolationOptimizedKernelEPKfPfiiiifffff_param_4,
	.param .u32 _ZN6oscean13interpolation3gpu4cuda43nearestNeighborInterpolationOptimizedKernelEPKfPfiiiifffff_param_5,
	.param .f32 _ZN6oscean13interpolation3gpu4cuda43nearestNeighborInterpolationOptimizedKernelEPKfPfiiiifffff_param_6,
	.param .f32 _ZN6oscean13interpolation3gpu4cuda43nearestNeighborInterpolationOptimizedKernelEPKfPfiiiifffff_param_7,
	.param .f32 _ZN6oscean13interpolation3gpu4cuda43nearestNeighborInterpolationOptimizedKernelEPKfPfiiiifffff_param_8,
	.param .f32 _ZN6oscean13interpolation3gpu4cuda43nearestNeighborInterpolationOptimizedKernelEPKfPfiiiifffff_param_9,
	.param .f32 _ZN6oscean13interpolation3gpu4cuda43nearestNeighborInterpolationOptimizedKernelEPKfPfiiiifffff_param_10
)
{
	.reg .pred 	%p<28>;
	.reg .b32 	%r<62>;
	.reg .b32 	%f<64>;
	.reg .b64 	%rd<12>;

	ld.param.u64 	%rd3, [_ZN6oscean13interpolation3gpu4cuda43nearestNeighborInterpolationOptimizedKernelEPKfPfiiiifffff_param_0];
	ld.param.u32 	%r20, [_ZN6oscean13interpolation3gpu4cuda43nearestNeighborInterpolationOptimizedKernelEPKfPfiiiifffff_param_2];
	ld.param.u32 	%r21, [_ZN6oscean13interpolation3gpu4cuda43nearestNeighborInterpolationOptimizedKernelEPKfPfiiiifffff_param_3];
	ld.param.u32 	%r22, [_ZN6oscean13interpolation3gpu4cuda43nearestNeighborInterpolationOptimizedKernelEPKfPfiiiifffff_param_4];
	ld.param.u32 	%r23, [_ZN6oscean13interpolation3gpu4cuda43nearestNeighborInterpolationOptimizedKernelEPKfPfiiiifffff_param_5];
	ld.param.f32 	%f9, [_ZN6oscean13interpolation3gpu4cuda43nearestNeighborInterpolationOptimizedKernelEPKfPfiiiifffff_param_6];
	ld.param.f32 	%f12, [_ZN6oscean13interpolation3gpu4cuda43nearestNeighborInterpolationOptimizedKernelEPKfPfiiiifffff_param_7];
	ld.param.f32 	%f10, [_ZN6oscean13interpolation3gpu4cuda43nearestNeighborInterpolationOptimizedKernelEPKfPfiiiifffff_param_8];
	ld.param.f32 	%f13, [_ZN6oscean13interpolation3gpu4cuda43nearestNeighborInterpolationOptimizedKernelEPKfPfiiiifffff_param_9];
	ld.param.f32 	%f63, [_ZN6oscean13interpolation3gpu4cuda43nearestNeighborInterpolationOptimizedKernelEPKfPfiiiifffff_param_10];
	cvta.to.global.u64 	%rd1, %rd3;
	mov.u32 	%r24, %tid.y;
	mov.u32 	%r1, %ntid.x;
	mov.u32 	%r25, %tid.x;
	mad.lo.s32 	%r61, %r24, %r1, %r25;
	mov.u32 	%r26, %ctaid.x;
	mul.lo.s32 	%r27, %r26, %r1;
	add.s32 	%r3, %r27, %r25;
	mov.u32 	%r28, %ctaid.y;
	mov.u32 	%r4, %ntid.y;
	mul.lo.s32 	%r29, %r28, %r4;
	add.s32 	%r5, %r29, %r24;
	sub.f32 	%f1, %f12, %f9;
	cvt.rn.f32.u32 	%f14, %r27;
	mul.f32 	%f15, %f1, %f14;
	add.s32 	%r30, %r22, -1;
	cvt.rn.f32.s32 	%f2, %r30;
	div.rn.f32 	%f16, %f15, %f2;
	add.f32 	%f17, %f9, %f16;
	add.s32 	%r31, %r27, %r1;
	add.s32 	%r32, %r31, -1;
	cvt.rn.f32.u32 	%f18, %r32;
	mul.f32 	%f19, %f1, %f18;
	div.rn.f32 	%f20, %f19, %f2;
	add.f32 	%f21, %f9, %f20;
	sub.f32 	%f3, %f13, %f10;
	cvt.rn.f32.u32 	%f22, %r29;
	mul.f32 	%f23, %f3, %f22;
	add.s32 	%r6, %r23, -1;
	cvt.rn.f32.s32 	%f24, %r6;
	div.rn.f32 	%f25, %f23, %f24;
	add.f32 	%f26, %f10, %f25;
	add.s32 	%r33, %r29, %r4;
	add.s32 	%r34, %r33, -1;
	cvt.rn.f32.u32 	%f27, %r34;
	mul.f32 	%f28, %f3, %f27;
	div.rn.f32 	%f29, %f28, %f24;
	add.f32 	%f30, %f10, %f29;
	sub.f32 	%f31, %f17, %f9;
	div.rn.f32 	%f32, %f31, %f1;
	add.s32 	%r35, %r20, -1;
	cvt.rn.f32.s32 	%f4, %r35;
	fma.rn.f32 	%f33, %f32, %f4, 0fBF000000;
	cvt.rzi.s32.f32 	%r36, %f33;
	max.s32 	%r7, %r36, 0;
	sub.f32 	%f34, %f21, %f9;
	div.rn.f32 	%f35, %f34, %f1;
	fma.rn.f32 	%f36, %f35, %f4, 0f3F000000;
	cvt.rzi.s32.f32 	%r37, %f36;
	min.s32 	%r8, %r35, %r37;
	sub.f32 	%f37, %f26, %f10;
	div.rn.f32 	%f38, %f37, %f3;
	add.s32 	%r38, %r21, -1;
	cvt.rn.f32.s32 	%f5, %r38;
	fma.rn.f32 	%f39, %f38, %f5, 0fBF000000;
	cvt.rzi.s32.f32 	%r39, %f39;
	max.s32 	%r9, %r39, 0;
	sub.f32 	%f40, %f30, %f10;
	div.rn.f32 	%f41, %f40, %f3;
	fma.rn.f32 	%f42, %f41, %f5, 0f3F000000;
	cvt.rzi.s32.f32 	%r40, %f42;
	min.s32 	%r10, %r38, %r40;
	sub.s32 	%r41, %r8, %r7;
	add.s32 	%r11, %r41, 1;
	sub.s32 	%r42, %r10, %r9;
	mad.lo.s32 	%r43, %r41, %r42, %r41;
	add.s32 	%r44, %r42, %r43;
	add.s32 	%r12, %r44, 1;
	setp.ge.s32 	%p1, %r61, %r12;
	@%p1 bra 	$L__BB1_5;
	mul.lo.s32 	%r13, %r1, %r4;
$L__BB1_2:
	div.s32 	%r45, %r61, %r11;
	mul.lo.s32 	%r46, %r45, %r11;
	sub.s32 	%r47, %r61, %r46;
	add.s32 	%r15, %r47, %r7;
	add.s32 	%r48, %r45, %r9;
	setp.ge.s32 	%p2, %r15, %r20;
	setp.ge.s32 	%p3, %r48, %r21;
	or.pred  	%p4, %p2, %p3;
	@%p4 bra 	$L__BB1_4;
	mad.lo.s32 	%r49, %r48, %r20, %r15;
	mul.wide.s32 	%rd4, %r49, 4;
	add.s64 	%rd5, %rd1, %rd4;
	ld.global.f32 	%f43, [%rd5];
	shl.b32 	%r50, %r61, 2;
	mov.u32 	%r51, _ZN6oscean13interpolation3gpu4cuda10sharedDataE;
	add.s32 	%r52, %r51, %r50;
	st.shared.f32 	[%r52], %f43;
$L__BB1_4:
	add.s32 	%r61, %r61, %r13;
	setp.lt.s32 	%p5, %r61, %r12;
	@%p5 bra 	$L__BB1_2;
$L__BB1_5:
	bar.sync 	0;
	setp.ge.s32 	%p6, %r3, %r22;
	setp.ge.s32 	%p7, %r5, %r23;
	or.pred  	%p8, %p6, %p7;
	@%p8 bra 	$L__BB1_11;
	cvt.rn.f32.s32 	%f44, %r3;
	mul.f32 	%f45, %f1, %f44;
	div.rn.f32 	%f46, %f45, %f2;
	add.f32 	%f47, %f9, %f46;
	cvt.rn.f32.u32 	%f48, %r5;
	mul.f32 	%f49, %f3, %f48;
	cvt.rn.f32.u32 	%f50, %r6;
	div.rn.f32 	%f51, %f49, %f50;
	add.f32 	%f52, %f10, %f51;
	sub.f32 	%f53, %f47, %f9;
	div.rn.f32 	%f54, %f53, %f1;
	mul.f32 	%f55, %f54, %f4;
	sub.f32 	%f56, %f52, %f10;
	div.rn.f32 	%f57, %f56, %f3;
	mul.f32 	%f58, %f57, %f5;
	cvt.rni.s32.f32 	%r18, %f55;
	cvt.rni.s32.f32 	%r19, %f58;
	setp.ge.s32 	%p9, %r18, %r7;
	setp.le.s32 	%p10, %r18, %r8;
	and.pred  	%p11, %p9, %p10;
	setp.ge.s32 	%p12, %r19, %r9;
	setp.le.s32 	%p13, %r19, %r10;
	and.pred  	%p14, %p12, %p13;
	and.pred  	%p16, %p11, %p14;
	not.pred 	%p17, %p16;
	@%p17 bra 	$L__BB1_8;
	sub.s32 	%r54, %r19, %r9;
	sub.s32 	%r55, %r18, %r7;
	mad.lo.s32 	%r56, %r54, %r11, %r55;
	shl.b32 	%r57, %r56, 2;
	mov.u32 	%r58, _ZN6oscean13interpolation3gpu4cuda10sharedDataE;
	add.s32 	%r59, %r58, %r57;
	ld.shared.f32 	%f61, [%r59];
	abs.f32 	%f62, %f61;
	setp.num.f32 	%p27, %f62, %f62;
	selp.f32 	%f63, %f61, %f63, %p27;
	bra.uni 	$L__BB1_10;
$L__BB1_8:
	setp.gt.s32 	%p18, %r18, -1;
	setp.lt.s32 	%p19, %r18, %r20;
	and.pred  	%p20, %p18, %p19;
	setp.gt.s32 	%p21, %r19, -1;
	setp.lt.s32 	%p22, %r19, %r21;
	and.pred  	%p23, %p21, %p22;
	and.pred  	%p24, %p20, %p23;
	not.pred 	%p25, %p24;
	@%p25 bra 	$L__BB1_10;
	mad.lo.s32 	%r53, %r19, %r20, %r18;
	mul.wide.s32 	%rd6, %r53, 4;
	add.s64 	%rd7, %rd1, %rd6;
	ld.global.f32 	%f59, [%rd7];
	abs.f32 	%f60, %f59;
	setp.num.f32 	%p26, %f60, %f60;
	selp.f32 	%f63, %f59, %f63, %p26;
$L__BB1_10:
	ld.param.u64 	%rd11, [_ZN6oscean13interpolation3gpu4cuda43nearestNeighborInterpolationOptimizedKernelEPKfPfiiiifffff_param_1];
	mad.lo.s32 	%r60, %r22, %r5, %r3;
	cvta.to.global.u64 	%rd8, %rd11;
	mul.wide.s32 	%rd9, %r60, 4;
	add.s64 	%rd10, %rd8, %rd9;
	st.global.f32 	[%rd10], %f63;
$L__BB1_11:
	ret;

}
	// .globl	_ZN6oscean13interpolation3gpu4cuda39batchNearestNeighborInterpolationKernelEPPKfPPfPKiS9_S9_S9_S4_fi
.visible .entry _ZN6oscean13interpolation3gpu4cuda39batchNearestNeighborInterpolationKernelEPPKfPPfPKiS9_S9_S9_S4_fi(
	.param .u64 .ptr .align 1 _ZN6oscean13interpolation3gpu4cuda39batchNearestNeighborInterpolationKernelEPPKfPPfPKiS9_S9_S9_S4_fi_param_0,
	.param .u64 .ptr .align 1 _ZN6oscean13interpolation3gpu4cuda39batchNearestNeighborInterpolationKernelEPPKfPPfPKiS9_S9_S9_S4_fi_param_1,
	.param .u64 .ptr .align 1 _ZN6oscean13interpolation3gpu4cuda39batchNearestNeighborInterpolationKernelEPPKfPPfPKiS9_S9_S9_S4_fi_param_2,
	.param .u64 .ptr .align 1 _ZN6oscean13interpolation3gpu4cuda39batchNearestNeighborInterpolationKernelEPPKfPPfPKiS9_S9_S9_S4_fi_param_3,
	.param .u64 .ptr .align 1 _ZN6oscean13interpolation3gpu4cuda39batchNearestNeighborInterpolationKernelEPPKfPPfPKiS9_S9_S9_S4_fi_param_4,
	.param .u64 .ptr .align 1 _ZN6oscean13interpolation3gpu4cuda39batchNearestNeighborInterpolationKernelEPPKfPPfPKiS9_S9_S9_S4_fi_param_5,
	.param .u64 .ptr .align 1 _ZN6oscean13interpolation3gpu4cuda39batchNearestNeighborInterpolationKernelEPPKfPPfPKiS9_S9_S9_S4_fi_param_6,
	.param .f32 _ZN6oscean13interpolation3gpu4cuda39batchNearestNeighborInterpolationKernelEPPKfPPfPKiS9_S9_S9_S4_fi_param_7,
	.param .u32 _ZN6oscean13interpolation3gpu4cuda39batchNearestNeighborInterpolationKernelEPPKfPPfPKiS9_S9_S9_S4_fi_param_8
)
{
	.reg .pred 	%p<10>;
	.reg .b32 	%r<30>;
	.reg .b32 	%f<39>;
	.reg .b64 	%rd<34>;

	ld.param.u64 	%rd9, [_ZN6oscean13interpolation3gpu4cuda39batchNearestNeighborInterpolationKernelEPPKfPPfPKiS9_S9_S9_S4_fi_param_1];
	ld.param.u64 	%rd10, [_ZN6oscean13interpolation3gpu4cuda39batchNearestNeighborInterpolationKernelEPPKfPPfPKiS9_S9_S9_S4_fi_param_2];
	ld.param.u64 	%rd11, [_ZN6oscean13interpolation3gpu4cuda39batchNearestNeighborInterpolationKernelEPPKfPPfPKiS9_S9_S9_S4_fi_param_3];
	ld.param.u64 	%rd12, [_ZN6oscean13interpolation3gpu4cuda39batchNearestNeighborInterpolationKernelEPPKfPPfPKiS9_S9_S9_S4_fi_param_4];
	ld.param.u64 	%rd13, [_ZN6oscean13interpolation3gpu4cuda39batchNearestNeighborInterpolationKernelEPPKfPPfPKiS9_S9_S9_S4_fi_param_5];
	ld.param.u64 	%rd14, [_ZN6oscean13interpolation3gpu4cuda39batchNearestNeighborInterpolationKernelEPPKfPPfPKiS9_S9_S9_S4_fi_param_6];
	ld.param.f32 	%f38, [_ZN6oscean13interpolation3gpu4cuda39batchNearestNeighborInterpolationKernelEPPKfPPfPKiS9_S9_S9_S4_fi_param_7];
	ld.param.u32 	%r10, [_ZN6oscean13interpolation3gpu4cuda39batchNearestNeighborInterpolationKernelEPPKfPPfPKiS9_S9_S9_S4_fi_param_8];
	mov.u32 	%r1, %ctaid.z;
	setp.ge.s32 	%p1, %r1, %r10;
	@%p1 bra 	$L__BB2_6;
	ld.param.u64 	%rd33, [_ZN6oscean13interpolation3gpu4cuda39batchNearestNeighborInterpolationKernelEPPKfPPfPKiS9_S9_S9_S4_fi_param_0];
	cvta.to.global.u64 	%rd15, %rd12;
	cvta.to.global.u64 	%rd16, %rd13;
	cvta.to.global.u64 	%rd17, %rd14;
	cvta.to.global.u64 	%rd18, %rd11;
	cvta.to.global.u64 	%rd19, %rd10;
	cvta.to.global.u64 	%rd20, %rd9;
	cvta.to.global.u64 	%rd21, %rd33;
	mul.wide.u32 	%rd22, %r1, 8;
	add.s64 	%rd1, %rd21, %rd22;
	add.s64 	%rd2, %rd20, %rd22;
	mul.wide.u32 	%rd23, %r1, 4;
	add.s64 	%rd3, %rd19, %rd23;
	add.s64 	%rd4, %rd18, %rd23;
	add.s64 	%rd24, %rd15, %rd23;
	ld.global.u32 	%r2, [%rd24];
	add.s64 	%rd25, %rd16, %rd23;
	ld.global.u32 	%r11, [%rd25];
	shl.b32 	%r12, %r1, 2;
	mul.wide.u32 	%rd26, %r12, 4;
	add.s64 	%rd5, %rd17, %rd26;
	mov.u32 	%r13, %ctaid.x;
	mov.u32 	%r14, %ntid.x;
	mov.u32 	%r15, %tid.x;
	mad.lo.s32 	%r4, %r13, %r14, %r15;
	mov.u32 	%r16, %ctaid.y;
	mov.u32 	%r17, %ntid.y;
	mov.u32 	%r18, %tid.y;
	mad.lo.s32 	%r19, %r16, %r17, %r18;
	setp.ge.s32 	%p2, %r4, %r2;
	setp.ge.s32 	%p3, %r19, %r11;
	or.pred  	%p4, %p2, %p3;
	@%p4 bra 	$L__BB2_6;
	ld.global.f32 	%f6, [%rd5+12];
	ld.global.f32 	%f7, [%rd5+8];
	ld.global.f32 	%f8, [%rd5+4];
	ld.global.f32 	%f9, [%rd5];
	ld.global.u32 	%r6, [%rd4];
	ld.global.u32 	%r7, [%rd3];
	ld.global.u64 	%rd6, [%rd2];
	ld.global.u64 	%rd7, [%rd1];
	sub.f32 	%f10, %f8, %f9;
	cvt.rn.f32.s32 	%f11, %r4;
	mul.f32 	%f12, %f10, %f11;
	add.s32 	%r20, %r2, -1;
	cvt.rn.f32.s32 	%f13, %r20;
	div.rn.f32 	%f14, %f12, %f13;
	add.f32 	%f15, %f9, %f14;
	sub.f32 	%f16, %f6, %f7;
	cvt.rn.f32.u32 	%f17, %r19;
	mul.f32 	%f18, %f16, %f17;
	add.s32 	%r21, %r11, -1;
	cvt.rn.f32.u32 	%f19, %r21;
	div.rn.f32 	%f20, %f18, %f19;
	add.f32 	%f21, %f7, %f20;
	sub.f32 	%f22, %f15, %f9;
	div.rn.f32 	%f23, %f22, %f10;
	add.s32 	%r8, %r7, -1;
	cvt.rn.f32.s32 	%f24, %r8;
	mul.f32 	%f25, %f23, %f24;
	sub.f32 	%f26, %f21, %f7;
	div.rn.f32 	%f27, %f26, %f16;
	add.s32 	%r9, %r6, -1;
	cvt.rn.f32.s32 	%f28, %r9;
	mul.f32 	%f29, %f27, %f28;
	cvt.rn.f32.s32 	%f30, %r7;
	add.f32 	%f31, %f30, 0fBF000000;
	setp.gt.f32 	%p5, %f25, %f31;
	min.f32 	%f33, %f25, %f29;
	setp.lt.f32 	%p6, %f33, 0fBF000000;
	or.pred  	%p7, %p6, %p5;
	@%p7 bra 	$L__BB2_5;
	cvt.rn.f32.s32 	%f34, %r6;
	add.f32 	%f35, %f34, 0fBF000000;
	setp.gt.f32 	%p8, %f29, %f35;
	@%p8 bra 	$L__BB2_5;
	cvt.rni.s32.f32 	%r22, %f25;
	cvt.rni.s32.f32 	%r23, %f29;
	min.s32 	%r24, %r22, %r8;
	max.s32 	%r25, %r24, 0;
	min.s32 	%r26, %r23, %r9;
	max.s32 	%r27, %r26, 0;
	mad.lo.s32 	%r28, %r27, %r7, %r25;
	cvta.to.global.u64 	%rd27, %rd7;
	mul.wide.s32 	%rd28, %r28, 4;
	add.s64 	%rd29, %rd27, %rd28;
	ld.global.f32 	%f36, [%rd29];
	abs.f32 	%f37, %f36;
	setp.num.f32 	%p9, %f37, %f37;
	selp.f32 	%f38, %f36, %f38, %p9;
$L__BB2_5:
	mad.lo.s32 	%r29, %r2, %r19, %r4;
	cvta.to.global.u64 	%rd30, %rd6;
	mul.wide.s32 	%rd31, %r29, 4;
	add.s64 	%rd32, %rd30, %rd31;
	st.global.f32 	[%rd32], %f38;
$L__BB2_6:
	ret;

}


// ===== COMPILED SASS (sm_100) =====

	.target	sm_100

	.elftype	@"ET_EXEC"


//--------------------- .note.nv.tkinfo           --------------------------
	.section	.note.nv.tkinfo,"",@"SHT_NOTE"
	.sectionflags	@"SHF_NOTE_NV_TKINFO"
	.tkinfo
        /*0018*/ 	.word	0x00000002
        /*0030*/ 	.string	""
        /*0030*/ 	.string	"ptxas"
        /*0030*/ 	.string	"Cuda compilation tools, release 13.0, V13.0.88"
        /*0030*/ 	.string	"Build cuda_13.0.r13.0/compiler.36424714_0"
        /*0030*/ 	.string	"-arch sm_100 -m 64 "



//--------------------- .note.nv.cuinfo           --------------------------
	.section	.note.nv.cuinfo,"",@"SHT_NOTE"
	.sectionflags	@"SHF_NOTE_NV_CUINFO"
        /*0018*/ 	.short	0x0002
        /*001a*/ 	.short	0x0064
        /*001c*/ 	.short	0x0082
	.zero		2


//--------------------- .nv.info                  --------------------------
	.section	.nv.info,"",@"SHT_CUDA_INFO"
	.align	4


	//----- nvinfo : EIATTR_REGCOUNT
	.align		4
        /*0000*/ 	.byte	0x04, 0x2f
        /*0002*/ 	.short	(.L_1 - .L_0)
	.align		4
.L_0:
        /*0004*/ 	.word	index@(_ZN6oscean13interpolation3gpu4cuda34nearestNeighborInterpolationKernelEPKfPfiiiifffff)
        /*0008*/ 	.word	0x00000013


	//----- nvinfo : EIATTR_FRAME_SIZE
	.align		4
.L_1:
        /*000c*/ 	.byte	0x04, 0x11
        /*000e*/ 	.short	(.L_3 - .L_2)
	.align		4
.L_2:
        /*0010*/ 	.word	index@($__internal_2_$__cuda_sm3x_div_rn_noftz_f32_slowpath)
        /*0014*/ 	.word	0x00000000


	//----- nvinfo : EIATTR_FRAME_SIZE
	.align		4
.L_3:
        /*0018*/ 	.byte	0x04, 0x11
        /*001a*/ 	.short	(.L_5 - .L_4)
	.align		4
.L_4:
        /*001c*/ 	.word	index@(_ZN6oscean13interpolation3gpu4cuda34nearestNeighborInterpolationKernelEPKfPfiiiifffff)
        /*0020*/ 	.word	0x00000000


	//----- nvinfo : EIATTR_REGCOUNT
	.align		4
.L_5:
        /*0024*/ 	.byte	0x04, 0x2f
        /*0026*/ 	.short	(.L_7 - .L_6)
	.align		4
.L_6:
        /*0028*/ 	.word	index@(_ZN6oscean13interpolation3gpu4cuda43nearestNeighborInterpolationOptimizedKernelEPKfPfiiiifffff)
        /*002c*/ 	.word	0x0000001c


	//----- nvinfo : EIATTR_FRAME_SIZE
	.align		4
.L_7:
        /*0030*/ 	.byte	0x04, 0x11
        /*0032*/ 	.short	(.L_9 - .L_8)
	.align		4
.L_8:
        /*0034*/ 	.word	index@($__internal_1_$__cuda_sm3x_div_rn_noftz_f32_slowpath)
        /*0038*/ 	.word	0x00000000


	//----- nvinfo : EIATTR_FRAME_SIZE
	.align		4
.L_9:
        /*003c*/ 	.byte	0x04, 0x11
        /*003e*/ 	.short	(.L_11 - .L_10)
	.align		4
.L_10:
        /*0040*/ 	.word	index@(_ZN6oscean13interpolation3gpu4cuda43nearestNeighborInterpolationOptimizedKernelEPKfPfiiiifffff)
        /*0044*/ 	.word	0x00000000


	//----- nvinfo : EIATTR_REGCOUNT
	.align		4
.L_11:
        /*0048*/ 	.byte	0x04, 0x2f
        /*004a*/ 	.short	(.L_13 - .L_12)
	.align		4
.L_12:
        /*004c*/ 	.word	index@(_ZN6oscean13interpolation3gpu4cuda39batchNearestNeighborInterpolationKernelEPPKfPPfPKiS9_S9_S9_S4_fi)
        /*0050*/ 	.word	0x0000001d


	//----- nvinfo : EIATTR_FRAME_SIZE
	.align		4
.L_13:
        /*0054*/ 	.byte	0x04, 0x11
        /*0056*/ 	.short	(.L_15 - .L_14)
	.align		4
.L_14:
        /*0058*/ 	.word	index@($__internal_0_$__cuda_sm3x_div_rn_noftz_f32_slowpath)
        /*005c*/ 	.word	0x00000000


	//----- nvinfo : EIATTR_FRAME_SIZE
	.align		4
.L_15:
        /*0060*/ 	.byte	0x04, 0x11
        /*0062*/ 	.short	(.L_17 - .L_16)
	.align		4
.L_16:
        /*0064*/ 	.word	index@(_ZN6oscean13interpolation3gpu4cuda39batchNearestNeighborInterpolationKernelEPPKfPPfPKiS9_S9_S9_S4_fi)
        /*0068*/ 	.word	0x00000000


	//----- nvinfo : EIATTR_MIN_STACK_SIZE
	.align		4
.L_17:
        /*006c*/ 	.byte	0x04, 0x12
        /*006e*/ 	.short	(.L_19 - .L_18)
	.align		4
.L_18:
        /*0070*/ 	.word	index@(_ZN6oscean13interpolation3gpu4cuda39batchNearestNeighborInterpolationKernelEPPKfPPfPKiS9_S9_S9_S4_fi)
        /*0074*/ 	.word	0x00000000


	//----- nvinfo : EIATTR_MIN_STACK_SIZE
	.align		4
.L_19:
        /*0078*/ 	.byte	0x04, 0x12
        /*007a*/ 	.short	(.L_21 - .L_20)
	.align		4
.L_20:
        /*007c*/ 	.word	index@(_ZN6oscean13interpolation3gpu4cuda43nearestNeighborInterpolationOptimizedKernelEPKfPfiiiifffff)
        /*0080*/ 	.word	0x00000000


	//----- nvinfo : EIATTR_MIN_STACK_SIZE
	.align		4
.L_21:
        /*0084*/ 	.byte	0x04, 0x12
        /*0086*/ 	.short	(.L_23 - .L_22)
	.align		4
.L_22:
        /*0088*/ 	.word	index@(_ZN6oscean13interpolation3gpu4cuda34nearestNeighborInterpolationKernelEPKfPfiiiifffff)
        /*008c*/ 	.word	0x00000000
.L_23:


//--------------------- .nv.compat                --------------------------
	.section	.nv.compat,"",@"SHT_CUDA_COMPAT_INFO"
	.align	4
        /*0000*/ 	.byte	0x02, 0x09, 0x00, 0x00, 0x02, 0x02, 0x01, 0x00, 0x02, 0x05, 0x05, 0x00, 0x03, 0x07, 0x01, 0x01
        /*0010*/ 	.byte	0x02, 0x03, 0x00, 0x00, 0x02, 0x06, 0x01, 0x00, 0x04, 0x0b, 0x08, 0x00, 0x01, 0x00, 0x00, 0x00
        /*0020*/ 	.byte	0x00, 0x00, 0x00, 0x00


//--------------------- .nv.info._ZN6oscean13interpolation3gpu4cuda39batchNearestNeighborInterpolationKernelEPPKfPPfPKiS9_S9_S9_S4_fi --------------------------
	.section	.nv.info._ZN6oscean13interpolation3gpu4cuda39batchNearestNeighborInterpolationKernelEPPKfPPfPKiS9_S9_S9_S4_fi,"",@"SHT_CUDA_INFO"
	.sectionflags	@""
	.align	4


	//----- nvinfo : EIATTR_CUDA_API_VERSION
	.align		4
        /*0000*/ 	.byte	0x04, 0x37
        /*0002*/ 	.short	(.L_25 - .L_24)
.L_24:
        /*0004*/ 	.word	0x00000082


	//----- nvinfo : EIATTR_KPARAM_INFO
	.align		4
.L_25:
        /*0008*/ 	.byte	0x04, 0x17
        /*000a*/ 	.short	(.L_27 - .L_26)
.L_26:
        /*000c*/ 	.word	0x00000000
        /*0010*/ 	.short	0x0008
        /*0012*/ 	.short	0x003c
        /*0014*/ 	.byte	0x00, 0xf0, 0x11, 0x00


	//----- nvinfo : EIATTR_KPARAM_INFO
	.align		4
.L_27:
        /*0018*/ 	.byte	0x04, 0x17
        /*001a*/ 	.short	(.L_29 - .L_28)
.L_28:
        /*001c*/ 	.word	0x00000000
        /*0020*/ 	.short	0x0007
        /*0022*/ 	.short	0x0038
        /*0024*/ 	.byte	0x00, 0xf0, 0x11, 0x00


	//----- nvinfo : EIATTR_KPARAM_INFO
	.align		4
.L_29:
        /*0028*/ 	.byte	0x04, 0x17
        /*002a*/ 	.short	(.L_31 - .L_30)
.L_30:
        /*002c*/ 	.word	0x00000000
        /*0030*/ 	.short	0x0006
        /*0032*/ 	.short	0x0030
        /*0034*/ 	.byte	0x00, 0xf5, 0x21, 0x00


	//----- nvinfo : EIATTR_KPARAM_INFO
	.align		4
.L_31:
        /*0038*/ 	.byte	0x04, 0x17
        /*003a*/ 	.short	(.L_33 - .L_32)
.L_32:
        /*003c*/ 	.word	0x00000000
        /*0040*/ 	.short	0x0005
        /*0042*/ 	.short	0x0028
        /*0044*/ 	.byte	0x00, 0xf5, 0x21, 0x00


	//----- nvinfo : EIATTR_KPARAM_INFO
	.align		4
.L_33:
        /*0048*/ 	.byte	0x04, 0x17
        /*004a*/ 	.short	(.L_35 - .L_34)
.L_34:
        /*004c*/ 	.word	0x00000000
        /*0050*/ 	.short	0x0004
        /*0052*/ 	.short	0x0020
        /*0054*/ 	.byte	0x00, 0xf5, 0x21, 0x00


	//----- nvinfo : EIATTR_KPARAM_INFO
	.align		4
.L_35:
        /*0058*/ 	.byte	0x04, 0x17
        /*005a*/ 	.short	(.L_37 - .L_36)
.L_36:
        /*005c*/ 	.word	0x00000000
        /*0060*/ 	.short	0x0003
        /*0062*/ 	.short	0x0018
        /*0064*/ 	.byte	0x00, 0xf5, 0x21, 0x00


	//----- nvinfo : EIATTR_KPARAM_INFO
	.align		4
.L_37:
        /*0068*/ 	.byte	0x04, 0x17
        /*006a*/ 	.short	(.L_39 - .L_38)
.L_38:
        /*006c*/ 	.word	0x00000000
        /*0070*/ 	.short	0x0002
        /*0072*/ 	.short	0x0010
        /*0074*/ 	.byte	0x00, 0xf5, 0x21, 0x00


	//----- nvinfo : EIATTR_KPARAM_INFO
	.align		4
.L_39:
        /*0078*/ 	.byte	0x04, 0x17
        /*007a*/ 	.short	(.L_41 - .L_40)
.L_40:
        /*007c*/ 	.word	0x00000000
        /*0080*/ 	.short	0x0001
        /*0082*/ 	.short	0x0008
        /*0084*/ 	.byte	0x00, 0xf5, 0x21, 0x00


	//----- nvinfo : EIATTR_KPARAM_INFO
	.align		4
.L_41:
        /*0088*/ 	.byte	0x04, 0x17
        /*008a*/ 	.short	(.L_43 - .L_42)
.L_42:
        /*008c*/ 	.word	0x00000000
        /*0090*/ 	.short	0x0000
        /*0092*/ 	.short	0x0000
        /*0094*/ 	.byte	0x00, 0xf5, 0x21, 0x00


	//----- nvinfo : EIATTR_SPARSE_MMA_MASK
	.align		4
.L_43:
        /*0098*/ 	.byte	0x03, 0x50
        /*009a*/ 	.short	0x0000


	//----- nvinfo : EIATTR_MAXREG_COUNT
	.align		4
        /*009c*/ 	.byte	0x03, 0x1b
        /*009e*/ 	.short	0x00ff


	//----- nvinfo : EIATTR_MERCURY_ISA_VERSION
	.align		4
        /*00a0*/ 	.byte	0x03, 0x5f
        /*00a2*/ 	.short	0x0101


	//----- nvinfo : EIATTR_VRC_CTA_INIT_COUNT
	.align		4
        /*00a4*/ 	.byte	0x02, 0x4a
	.zero		1
	.zero		1


	//----- nvinfo : EIATTR_EXIT_INSTR_OFFSETS
	.align		4
        /*00a8*/ 	.byte	0x04, 0x1c
        /*00aa*/ 	.short	(.L_45 - .L_44)


	//   ....[0]....
.L_44:
        /*00ac*/ 	.word	0x00000040


	//   ....[1]....
        /*00b0*/ 	.word	0x000001d0


	//   ....[2]....
        /*00b4*/ 	.word	0x000008d0


	//----- nvinfo : EIATTR_CRS_STACK_SIZE
	.align		4
.L_45:
        /*00b8*/ 	.byte	0x04, 0x1e
        /*00ba*/ 	.short	(.L_47 - .L_46)
.L_46:
        /*00bc*/ 	.word	0x00000000


	//----- nvinfo : EIATTR_CBANK_PARAM_SIZE
	.align		4
.L_47:
        /*00c0*/ 	.byte	0x03, 0x19
        /*00c2*/ 	.short	0x0040


	//----- nvinfo : EIATTR_PARAM_CBANK
	.align		4
        /*00c4*/ 	.byte	0x04, 0x0a
        /*00c6*/ 	.short	(.L_49 - .L_48)
	.align		4
.L_48:
        /*00c8*/ 	.word	index@(.nv.constant0._ZN6oscean13interpolation3gpu4cuda39batchNearestNeighborInterpolationKernelEPPKfPPfPKiS9_S9_S9_S4_fi)
        /*00cc*/ 	.short	0x0380
        /*00ce*/ 	.short	0x0040


	//----- nvinfo : EIATTR_SW_WAR
	.align		4
.L_49:
        /*00d0*/ 	.byte	0x04, 0x36
        /*00d2*/ 	.short	(.L_51 - .L_50)
.L_50:
        /*00d4*/ 	.word	0x00000008
.L_51:


//--------------------- .nv.info._ZN6oscean13interpolation3gpu4cuda43nearestNeighborInterpolationOptimizedKernelEPKfPfiiiifffff --------------------------
	.section	.nv.info._ZN6oscean13interpolation3gpu4cuda43nearestNeighborInterpolationOptimizedKernelEPKfPfiiiifffff,"",@"SHT_CUDA_INFO"
	.sectionflags	@""
	.align	4


	//----- nvinfo : EIATTR_CUDA_API_VERSION
	.align		4
        /*0000*/ 	.byte	0x04, 0x37
        /*0002*/ 	.short	(.L_53 - .L_52)
.L_52:
        /*0004*/ 	.word	0x00000082


	//----- nvinfo : EIATTR_KPARAM_INFO
	.align		4
.L_53:
        /*0008*/ 	.byte	0x04, 0x17
        /*000a*/ 	.short	(.L_55 - .L_54)
.L_54:
        /*000c*/ 	.word	0x00000000
        /*0010*/ 	.short	0x000a
        /*0012*/ 	.short	0x0030
        /*0014*/ 	.byte	0x00, 0xf0, 0x11, 0x00


	//----- nvinfo : EIATTR_KPARAM_INFO
	.align		4
.L_55:
        /*0018*/ 	.byte	0x04, 0x17
        /*001a*/ 	.short	(.L_57 - .L_56)
.L_56:
        /*001c*/ 	.word	0x00000000
        /*0020*/ 	.short	0x0009
        /*0022*/ 	.short	0x002c
        /*0024*/ 	.byte	0x00, 0xf0, 0x11, 0x00


	//----- nvinfo : EIATTR_KPARAM_INFO
	.align		4
.L_57:
        /*0028*/ 	.byte	0x04, 0x17
        /*002a*/ 	.short	(.L_59 - .L_58)
.L_58:
        /*002c*/ 	.word	0x00000000
        /*0030*/ 	.short	0x0008
        /*0032*/ 	.short	0x0028
        /*0034*/ 	.byte	0x00, 0xf0, 0x11, 0x00


	//----- nvinfo : EIATTR_KPARAM_INFO
	.align		4
.L_59:
        /*0038*/ 	.byte	0x04, 0x17
        /*003a*/ 	.short	(.L_61 - .L_60)
.L_60:
        /*003c*/ 	.word	0x00000000
        /*0040*/ 	.short	0x0007
        /*0042*/ 	.short	0x0024
        /*0044*/ 	.byte	0x00, 0xf0, 0x11, 0x00


	//----- nvinfo : EIATTR_KPARAM_INFO
	.align		4
.L_61:
        /*0048*/ 	.byte	0x04, 0x17
        /*004a*/ 	.short	(.L_63 - .L_62)
.L_62:
        /*004c*/ 	.word	0x00000000
        /*0050*/ 	.short	0x0006
        /*0052*/ 	.short	0x0020
        /*0054*/ 	.byte	0x00, 0xf0, 0x11, 0x00


	//----- nvinfo : EIATTR_KPARAM_INFO
	.align		4
.L_63:
        /*0058*/ 	.byte	0x04, 0x17
        /*005a*/ 	.short	(.L_65 - .L_64)
.L_64:
        /*005c*/ 	.word	0x00000000
        /*0060*/ 	.short	0x0005
        /*0062*/ 	.short	0x001c
        /*0064*/ 	.byte	0x00, 0xf0, 0x11, 0x00


	//----- nvinfo : EIATTR_KPARAM_INFO
	.align		4
.L_65:
        /*0068*/ 	.byte	0x04, 0x17
        /*006a*/ 	.short	(.L_67 - .L_66)
.L_66:
        /*006c*/ 	.word	0x00000000
        /*0070*/ 	.short	0x0004
        /*0072*/ 	.short	0x0018
        /*0074*/ 	.byte	0x00, 0xf0, 0x11, 0x00


	//----- nvinfo : EIATTR_KPARAM_INFO
	.align		4
.L_67:
        /*0078*/ 	.byte	0x04, 0x17
        /*007a*/ 	.short	(.L_69 - .L_68)
.L_68:
        /*007c*/ 	.word	0x00000000
        /*0080*/ 	.short	0x0003
        /*0082*/ 	.short	0x0014
        /*0084*/ 	.byte	0x00, 0xf0, 0x11, 0x00


	//----- nvinfo : EIATTR_KPARAM_INFO
	.align		4
.L_69:
        /*0088*/ 	.byte	0x04, 0x17
        /*008a*/ 	.short	(.L_71 - .L_70)
.L_70:
        /*008c*/ 	.word	0x00000000
        /*0090*/ 	.short	0x0002
        /*0092*/ 	.short	0x0010
        /*0094*/ 	.byte	0x00, 0xf0, 0x11, 0x00


	//----- nvinfo : EIATTR_KPARAM_INFO
	.align		4
.L_71:
        /*0098*/ 	.byte	0x04, 0x17
        /*009a*/ 	.short	(.L_73 - .L_72)
.L_72:
        /*009c*/ 	.word	0x00000000
        /*00a0*/ 	.short	0x0001
        /*00a2*/ 	.short	0x0008
        /*00a4*/ 	.byte	0x00, 0xf5, 0x21, 0x00


	//----- nvinfo : EIATTR_KPARAM_INFO
	.align		4
.L_73:
        /*00a8*/ 	.byte	0x04, 0x17
        /*00aa*/ 	.short	(.L_75 - .L_74)
.L_74:
        /*00ac*/ 	.word	0x00000000
        /*00b0*/ 	.short	0x0000
        /*00b2*/ 	.short	0x0000
        /*00b4*/ 	.byte	0x00, 0xf5, 0x21, 0x00


	//----- nvinfo : EIATTR_SPARSE_MMA_MASK
	.align		4
.L_75:
        /*00b8*/ 	.byte	0x03, 0x50
        /*00ba*/ 	.short	0x0000


	//----- nvinfo : EIATTR_MAXREG_COUNT
	.align		4
        /*00bc*/ 	.byte	0x03, 0x1b
        /*00be*/ 	.short	0x00ff


	//----- nvinfo : EIATTR_NUM_BARRIERS
	.align		4
        /*00c0*/ 	.byte	0x02, 0x4c
        /*00c2*/ 	.byte	0x01
	.zero		1


	//----- nvinfo : EIATTR_MERCURY_ISA_VERSION
	.align		4
        /*00c4*/ 	.byte	0x03, 0x5f
        /*00c6*/ 	.short	0x0101


	//----- nvinfo : EIATTR_VRC_CTA_INIT_COUNT
	.align		4
        /*00c8*/ 	.byte	0x02, 0x4a
	.zero		1
	.zero		1


	//----- nvinfo : EIATTR_EXIT_INSTR_OFFSETS
	.align		4
        /*00cc*/ 	.byte	0x04, 0x1c
        /*00ce*/ 	.short	(.L_77 - .L_76)


	//   ....[0]....
.L_76:
        /*00d0*/ 	.word	0x00000ed0


	//   ....[1]....
        /*00d4*/ 	.word	0x000015d0


	//----- nvinfo : EIATTR_CRS_STACK_SIZE
	.align		4
.L_77:
        /*00d8*/ 	.byte	0x04, 0x1e
        /*00da*/ 	.short	(.L_79 - .L_78)
.L_78:
        /*00dc*/ 	.word	0x00000000


	//----- nvinfo : EIATTR_CBANK_PARAM_SIZE
	.align		4
.L_79:
        /*00e0*/ 	.byte	0x03, 0x19
        /*00e2*/ 	.short	0x0034


	//----- nvinfo : EIATTR_PARAM_CBANK
	.align		4
        /*00e4*/ 	.byte	0x04, 0x0a
        /*00e6*/ 	.short	(.L_81 - .L_80)
	.align		4
.L_80:
        /*00e8*/ 	.word	index@(.nv.constant0._ZN6oscean13interpolation3gpu4cuda43nearestNeighborInterpolationOptimizedKernelEPKfPfiiiifffff)
        /*00ec*/ 	.short	0x0380
        /*00ee*/ 	.short	0x0034


	//----- nvinfo : EIATTR_SW_WAR
	.align		4
.L_81:
        /*00f0*/ 	.byte	0x04, 0x36
        /*00f2*/ 	.short	(.L_83 - .L_82)
.L_82:
        /*00f4*/ 	.word	0x00000008
.L_83:


//--------------------- .nv.info._ZN6oscean13interpolation3gpu4cuda34nearestNeighborInterpolationKernelEPKfPfiiiifffff --------------------------
	.section	.nv.info._ZN6oscean13interpolation3gpu4cuda34nearestNeighborInterpolationKernelEPKfPfiiiifffff,"",@"SHT_CUDA_INFO"
	.sectionflags	@""
	.align	4


	//----- nvinfo : EIATTR_CUDA_API_VERSION
	.align		4
        /*0000*/ 	.byte	0x04, 0x37
        /*0002*/ 	.short	(.L_85 - .L_84)
.L_84:
        /*0004*/ 	.word	0x00000082


	//----- nvinfo : EIATTR_KPARAM_INFO
	.align		4
.L_85:
        /*0008*/ 	.byte	0x04, 0x17
        /*000a*/ 	.short	(.L_87 - .L_86)
.L_86:
        /*000c*/ 	.word	0x00000000
        /*0010*/ 	.short	0x000a
        /*0012*/ 	.short	0x0030
        /*0014*/ 	.byte	0x00, 0xf0, 0x11, 0x00


	//----- nvinfo : EIATTR_KPARAM_INFO
	.align		4
.L_87:
        /*0018*/ 	.byte	0x04, 0x17
        /*001a*/ 	.short	(.L_89 - .L_88)
.L_88:
        /*001c*/ 	.word	0x00000000
        /*0020*/ 	.short	0x0009
        /*0022*/ 	.short	0x002c
        /*0024*/ 	.byte	0x00, 0xf0, 0x11, 0x00


	//----- nvinfo : EIATTR_KPARAM_INFO
	.align		4
.L_89:
        /*0028*/ 	.byte	0x04, 0x17
        /*002a*/ 	.short	(.L_91 - .L_90)
.L_90:
        /*002c*/ 	.word	0x00000000
        /*0030*/ 	.short	0x0008
        /*0032*/ 	.short	0x0028
        /*0034*/ 	.byte	0x00, 0xf0, 0x11, 0x00


	//----- nvinfo : EIATTR_KPARAM_INFO
	.align		4
.L_91:
        /*0038*/ 	.byte	0x04, 0x17
        /*003a*/ 	.short	(.L_93 - .L_92)
.L_92:
        /*003c*/ 	.word	0x00000000
        /*0040*/ 	.short	0x0007
        /*0042*/ 	.short	0x0024
        /*0044*/ 	.byte	0x00, 0xf0, 0x11, 0x00


	//----- nvinfo : EIATTR_KPARAM_INFO
	.align		4
.L_93:
        /*0048*/ 	.byte	0x04, 0x17
        /*004a*/ 	.short	(.L_95 - .L_94)
.L_94:
        /*004c*/ 	.word	0x00000000
        /*0050*/ 	.short	0x0006
        /*0052*/ 	.short	0x0020
        /*0054*/ 	.byte	0x00, 0xf0, 0x11, 0x00


	//----- nvinfo : EIATTR_KPARAM_INFO
	.align		4
.L_95:
        /*0058*/ 	.byte	0x04, 0x17
        /*005a*/ 	.short	(.L_97 - .L_96)
.L_96:
        /*005c*/ 	.word	0x00000000
        /*0060*/ 	.short	0x0005
        /*0062*/ 	.short	0x001c
        /*0064*/ 	.byte	0x00, 0xf0, 0x11, 0x00


	//----- nvinfo : EIATTR_KPARAM_INFO
	.align		4
.L_97:
        /*0068*/ 	.byte	0x04, 0x17
        /*006a*/ 	.short	(.L_99 - .L_98)
.L_98:
        /*006c*/ 	.word	0x00000000
        /*0070*/ 	.short	0x0004
        /*0072*/ 	.short	0x0018
        /*0074*/ 	.byte	0x00, 0xf0, 0x11, 0x00


	//----- nvinfo : EIATTR_KPARAM_INFO
	.align		4
.L_99:
        /*0078*/ 	.byte	0x04, 0x17
        /*007a*/ 	.short	(.L_101 - .L_100)
.L_100:
        /*007c*/ 	.word	0x00000000
        /*0080*/ 	.short	0x0003
        /*0082*/ 	.short	0x0014
        /*0084*/ 	.byte	0x00, 0xf0, 0x11, 0x00


	//----- nvinfo : EIATTR_KPARAM_INFO
	.align		4
.L_101:
        /*0088*/ 	.byte	0x04, 0x17
        /*008a*/ 	.short	(.L_103 - .L_102)
.L_102:
        /*008c*/ 	.word	0x00000000
        /*0090*/ 	.short	0x0002
        /*0092*/ 	.short	0x0010
        /*0094*/ 	.byte	0x00, 0xf0, 0x11, 0x00


	//----- nvinfo : EIATTR_KPARAM_INFO
	.align		4
.L_103:
        /*0098*/ 	.byte	0x04, 0x17
        /*009a*/ 	.short	(.L_105 - .L_104)
.L_104:
        /*009c*/ 	.word	0x00000000
        /*00a0*/ 	.short	0x0001
        /*00a2*/ 	.short	0x0008
        /*00a4*/ 	.byte	0x00, 0xf5, 0x21, 0x00


	//----- nvinfo : EIATTR_KPARAM_INFO
	.align		4
.L_105:
        /*00a8*/ 	.byte	0x04, 0x17
        /*00aa*/ 	.short	(.L_107 - .L_106)
.L_106:
        /*00ac*/ 	.word	0x00000000
        /*00b0*/ 	.short	0x0000
        /*00b2*/ 	.short	0x0000
        /*00b4*/ 	.byte	0x00, 0xf5, 0x21, 0x00


	//----- nvinfo : EIATTR_SPARSE_MMA_MASK
	.align		4
.L_107:
        /*00b8*/ 	.byte	0x03, 0x50
        /*00ba*/ 	.short	0x0000


	//----- nvinfo : EIATTR_MAXREG_COUNT
	.align		4
        /*00bc*/ 	.byte	0x03, 0x1b
        /*00be*/ 	.short	0x00ff


	//----- nvinfo : EIATTR_MERCURY_ISA_VERSION
	.align		4
        /*00c0*/ 	.byte	0x03, 0x5f
        /*00c2*/ 	.short	0x0101


	//----- nvinfo : EIATTR_VRC_CTA_INIT_COUNT
	.align		4
        /*00c4*/ 	.byte	0x02, 0x4a
	.zero		1
	.zero		1


	//----- nvinfo : EIATTR_EXIT_INSTR_OFFSETS
	.align		4
        /*00c8*/ 	.byte	0x04, 0x1c
        /*00ca*/ 	.short	(.L_109 - .L_108)


	//   ....[0]....
.L_108:
        /*00cc*/ 	.word	0x000000c0


	//   ....[1]....
        /*00d0*/ 	.word	0x000007d0


	//----- nvinfo : EIATTR_CRS_STACK_SIZE
	.align		4
.L_109:
        /*00d4*/ 	.byte	0x04, 0x1e
        /*00d6*/ 	.short	(.L_111 - .L_110)
.L_110:
        /*00d8*/ 	.word	0x00000000


	//----- nvinfo : EIATTR_CBANK_PARAM_SIZE
	.align		4
.L_111:
        /*00dc*/ 	.byte	0x03, 0x19
        /*00de*/ 	.short	0x0034


	//----- nvinfo : EIATTR_PARAM_CBANK
	.align		4
        /*00e0*/ 	.byte	0x04, 0x0a
        /*00e2*/ 	.short	(.L_113 - .L_112)
	.align		4
.L_112:
        /*00e4*/ 	.word	index@(.nv.constant0._ZN6oscean13interpolation3gpu4cuda34nearestNeighborInterpolationKernelEPKfPfiiiifffff)
        /*00e8*/ 	.short	0x0380
        /*00ea*/ 	.short	0x0034


	//----- nvinfo : EIATTR_SW_WAR
	.align		4
.L_113:
        /*00ec*/ 	.byte	0x04, 0x36
        /*00ee*/ 	.short	(.L_115 - .L_114)
.L_114:
        /*00f0*/ 	.word	0x00000008
.L_115:


//--------------------- .nv.callgraph             --------------------------
	.section	.nv.callgraph,"",@"SHT_CUDA_CALLGRAPH"
	.align	4
	.sectionentsize	8
	.align		4
        /*0000*/ 	.word	0x00000000
	.align		4
        /*0004*/ 	.word	0xffffffff
	.align		4
        /*0008*/ 	.word	0x00000000
	.align		4
        /*000c*/ 	.word	0xfffffffe
	.align		4
        /*0010*/ 	.word	0x00000000
	.align		4
        /*0014*/ 	.word	0xfffffffd
	.align		4
        /*0018*/ 	.word	0x00000000
	.align		4
        /*001c*/ 	.word	0xfffffffc


//--------------------- .text._ZN6oscean13interpolation3gpu4cuda39batchNearestNeighborInterpolationKernelEPPKfPPfPKiS9_S9_S9_S4_fi --------------------------
	.section	.text._ZN6oscean13interpolation3gpu4cuda39batchNearestNeighborInterpolationKernelEPPKfPPfPKiS9_S9_S9_S4_fi,"ax",@progbits
	.align	128
        .global         _ZN6oscean13interpolation3gpu4cuda39batchNearestNeighborInterpolationKernelEPPKfPPfPKiS9_S9_S9_S4_fi
        .type           _ZN6oscean13interpolation3gpu4cuda39batchNearestNeighborInterpolationKernelEPPKfPPfPKiS9_S9_S9_S4_fi,@function
        .size           _ZN6oscean13interpolation3gpu4cuda39batchNearestNeighborInterpolationKernelEPPKfPPfPKiS9_S9_S9_S4_fi,(.L_x_82 - _ZN6oscean13interpolation3gpu4cuda39batchNearestNeighborInterpolationKernelEPPKfPPfPKiS9_S9_S9_S4_fi)
        .other          _ZN6oscean13interpolation3gpu4cuda39batchNearestNeighborInterpolationKernelEPPKfPPfPKiS9_S9_S9_S4_fi,@"STO_CUDA_ENTRY STV_DEFAULT"
_ZN6oscean13interpolation3gpu4cuda39batchNearestNeighborInterpolationKernelEPPKfPPfPKiS9_S9_S9_S4_fi:
.text._ZN6oscean13interpolation3gpu4cuda39batchNearestNeighborInterpolationKernelEPPKfPPfPKiS9_S9_S9_S4_fi:
[----:B------:R-:W-:Y:S01]  /*0000*/  LDC R1, c[0x0][0x37c] ;  /* 0x0000df00ff017b82 */ /* 0x000fe20000000800 */
[----:B------:R-:W0:Y:S01]  /*0010*/  S2R R11, SR_CTAID.Z ;  /* 0x00000000000b7919 */ /* 0x000e220000002700 */
[----:B------:R-:W0:Y:S02]  /*0020*/  LDCU UR4, c[0x0][0x3bc] ;  /* 0x00007780ff0477ac */ /* 0x000e240008000800 */
[----:B0-----:R-:W-:-:S13]  /*0030*/  ISETP.GE.AND P0, PT, R11, UR4, PT ;  /* 0x000000040b007c0c */ /* 0x001fda000bf06270 */
[----:B------:R-:W-:Y:S05]  /*0040*/  @P0 EXIT ;  /* 0x000000000000094d */ /* 0x000fea0003800000 */
[----:B------:R-:W0:Y:S01]  /*0050*/  LDC.64 R2, c[0x0][0x3a8] ;  /* 0x0000ea00ff027b82 */ /* 0x000e220000000a00 */
[----:B------:R-:W1:Y:S07]  /*0060*/  LDCU.64 UR4, c[0x0][0x358] ;  /* 0x00006b00ff0477ac */ /* 0x000e6e0008000a00 */
[----:B------:R-:W2:Y:S01]  /*0070*/  LDC.64 R12, c[0x0][0x3a0] ;  /* 0x0000e800ff0c7b82 */ /* 0x000ea20000000a00 */
[----:B------:R-:W3:Y:S01]  /*0080*/  S2R R5, SR_TID.Y ;  /* 0x0000000000057919 */ /* 0x000ee20000002200 */
[----:B------:R-:W4:Y:S06]  /*0090*/  S2R R0, SR_TID.X ;  /* 0x0000000000007919 */ /* 0x000f2c0000002100 */
[----:B------:R-:W4:Y:S01]  /*00a0*/  LDC R9, c[0x0][0x360] ;  /* 0x0000d800ff097b82 */ /* 0x000f220000000800 */
[----:B0-----:R-:W-:-:S07]  /*00b0*/  IMAD.WIDE.U32 R2, R11, 0x4, R2 ;  /* 0x000000040b027825 */ /* 0x001fce00078e0002 */
[----:B------:R-:W3:Y:S01]  /*00c0*/  S2UR UR7, SR_CTAID.Y ;  /* 0x00000000000779c3 */ /* 0x000ee20000002600 */
[----:B-1----:R0:W5:Y:S01]  /*00d0*/  LDG.E R19, desc[UR4][R2.64] ;  /* 0x0000000402137981 */ /* 0x002162000c1e1900 */
[----:B--2---:R-:W-:-:S06]  /*00e0*/  IMAD.WIDE.U32 R12, R11, 0x4, R12 ;  /* 0x000000040b0c7825 */ /* 0x004fcc00078e000c */
[----:B------:R-:W1:Y:S01]  /*00f0*/  LDC.64 R14, c[0x0][0x3b0] ;  /* 0x0000ec00ff0e7b82 */ /* 0x000e620000000a00 */
[----:B------:R-:W2:Y:S07]  /*0100*/  LDG.E R12, desc[UR4][R12.64] ;  /* 0x000000040c0c7981 */ /* 0x000eae000c1e1900 */
[----:B------:R-:W3:Y:S08]  /*0110*/  LDC R10, c[0x0][0x364] ;  /* 0x0000d900ff0a7b82 */ /* 0x000ef00000000800 */
[----:B------:R-:W4:Y:S01]  /*0120*/  S2UR UR6, SR_CTAID.X ;  /* 0x00000000000679c3 */ /* 0x000f220000002500 */
[----:B0-----:R-:W-:-:S04]  /*0130*/  IMAD.SHL.U32 R3, R11, 0x4, RZ ;  /* 0x000000040b037824 */ /* 0x001fc800078e00ff */
[----:B-1----:R-:W-:-:S03]  /*0140*/  IMAD.WIDE.U32 R14, R3, 0x4, R14 ;  /* 0x00000004030e7825 */ /* 0x002fc600078e000e */
[----:B------:R-:W0:Y:S01]  /*0150*/  LDC.64 R6, c[0x0][0x380] ;  /* 0x0000e000ff067b82 */ /* 0x000e220000000a00 */
[----:B---3--:R-:W-:-:S07]  /*0160*/  IMAD R10, R10, UR7, R5 ;  /* 0x000000070a0a7c24 */ /* 0x008fce000f8e0205 */
[----:B------:R-:W1:Y:S01]  /*0170*/  LDC.64 R22, c[0x0][0x390] ;  /* 0x0000e400ff167b82 */ /* 0x000e620000000a00 */
[----:B----4-:R-:W-:-:S07]  /*0180*/  IMAD R9, R9, UR6, R0 ;  /* 0x0000000609097c24 */ /* 0x010fce000f8e0200 */
[----:B------:R-:W3:Y:S08]  /*0190*/  LDC.64 R2, c[0x0][0x398] ;  /* 0x0000e600ff027b82 */ /* 0x000ef00000000a00 */
[----:B------:R-:W4:Y:S01]  /*01a0*/  LDC.64 R4, c[0x0][0x388] ;  /* 0x0000e200ff047b82 */ /* 0x000f220000000a00 */
[----:B-----5:R-:W-:-:S04]  /*01b0*/  ISETP.GE.AND P0, PT, R10, R19, PT ;  /* 0x000000130a00720c */ /* 0x020fc80003f06270 */
[----:B--2---:R-:W-:-:S13]  /*01c0*/  ISETP.GE.OR P0, PT, R9, R12, P0 ;  /* 0x0000000c0900720c */ /* 0x004fda0000706670 */
[----:B01-34-:R-:W-:Y:S05]  /*01d0*/  @P0 EXIT ;  /* 0x000000000000094d */ /* 0x01bfea0003800000 */
[----:B------:R-:W2:Y:S04]  /*01e0*/  LDG.E R0, desc[UR4][R14.64+0x4] ;  /* 0x000004040e007981 */ /* 0x000ea8000c1e1900 */
[----:B------:R-:W2:Y:S01]  /*01f0*/  LDG.E R17, desc[UR4][R14.64] ;  /* 0x000000040e117981 */ /* 0x000ea2000c1e1900 */
[----:B------:R-:W-:-:S03]  /*0200*/  IMAD.WIDE.U32 R6, R11, 0x8, R6 ;  /* 0x000000080b067825 */ /* 0x000fc600078e0006 */
[----:B------:R-:W5:Y:S01]  /*0210*/  LDG.E R21, desc[UR4][R14.64+0xc] ;  /* 0x00000c040e157981 */ /* 0x000f62000c1e1900 */
[----:B------:R-:W-:-:S03]  /*0220*/  IMAD.WIDE.U32 R4, R11, 0x8, R4 ;  /* 0x000000080b047825 */ /* 0x000fc600078e0004 */
[----:B------:R-:W5:Y:S01]  /*0230*/  LDG.E.64 R6, desc[UR4][R6.64] ;  /* 0x0000000406067981 */ /* 0x000f62000c1e1b00 */
[----:B------:R-:W-:-:S03]  /*0240*/  IMAD.WIDE.U32 R2, R11, 0x4, R2 ;  /* 0x000000040b027825 */ /* 0x000fc600078e0002 */
[----:B------:R-:W5:Y:S01]  /*0250*/  LDG.E.64 R4, desc[UR4][R4.64] ;  /* 0x0000000404047981 */ /* 0x000f62000c1e1b00 */
[----:B------:R-:W-:-:S03]  /*0260*/  IMAD.WIDE.U32 R22, R11, 0x4, R22 ;  /* 0x000000040b167825 */ /* 0x000fc600078e0016 */
[----:B------:R0:W5:Y:S01]  /*0270*/  LDG.E R2, desc[UR4][R2.64] ;  /* 0x0000000402027981 */ /* 0x000162000c1e1900 */
[----:B------:R-:W-:Y:S01]  /*0280*/  VIADD R11, R12, 0xffffffff ;  /* 0xffffffff0c0b7836 */ /* 0x000fe20000000000 */
[----:B------:R-:W-:Y:S01]  /*0290*/  I2FP.F32.S32 R18, R9 ;  /* 0x0000000900127245 */ /* 0x000fe20000201400 */
[----:B------:R-:W1:Y:S01]  /*02a0*/  LDCU UR6, c[0x0][0x3b8] ;  /* 0x00007700ff0677ac */ /* 0x000e620008000800 */
[----:B------:R3:W5:Y:S01]  /*02b0*/  LDG.E R16, desc[UR4][R14.64+0x8] ;  /* 0x000008040e107981 */ /* 0x000762000c1e1900 */
[----:B------:R-:W-:Y:S03]  /*02c0*/  BSSY.RECONVERGENT B0, `(.L_x_0) ;  /* 0x0000011000007945 */ /* 0x000fe60003800200 */
[----:B------:R4:W5:Y:S01]  /*02d0*/  LDG.E R8, desc[UR4][R22.64] ;  /* 0x0000000416087981 */ /* 0x000962000c1e1900 */
[----:B0-----:R-:W-:-:S04]  /*02e0*/  I2FP.F32.S32 R3, R11 ;  /* 0x0000000b00037245 */ /* 0x001fc80000201400 */
[----:B------:R-:W0:Y:S02]  /*02f0*/  MUFU.RCP R20, R3 ;  /* 0x0000000300147308 */ /* 0x000e240000001000 */
[----:B0-----:R-:W-:-:S04]  /*0300*/  FFMA R11, -R3, R20, 1 ;  /* 0x3f800000030b7423 */ /* 0x001fc80000000114 */
[----:B------:R-:W-:Y:S01]  /*0310*/  FFMA R11, R20, R11, R20 ;  /* 0x0000000b140b7223 */ /* 0x000fe20000000014 */
[----:B--2---:R-:W-:-:S04]  /*0320*/  FADD R13, R0, -R17 ;  /* 0x80000011000d7221 */ /* 0x004fc80000000000 */
[----:B------:R-:W-:-:S04]  /*0330*/  FMUL R0, R13, R18 ;  /* 0x000000120d007220 */ /* 0x000fc80000400000 */
[----:B------:R-:W0:Y:S01]  /*0340*/  FCHK P0, R0, R3 ;  /* 0x0000000300007302 */ /* 0x000e220000000000 */
[----:B---3--:R-:W-:-:S04]  /*0350*/  FFMA R14, R0, R11, RZ ;  /* 0x0000000b000e7223 */ /* 0x008fc800000000ff */
[----:B------:R-:W-:-:S04]  /*0360*/  FFMA R15, -R3, R14, R0 ;  /* 0x0000000e030f7223 */ /* 0x000fc80000000100 */
[----:B----4-:R-:W-:Y:S01]  /*0370*/  FFMA R22, R11, R15, R14 ;  /* 0x0000000f0b167223 */ /* 0x010fe2000000000e */
[----:B-1----:R-:W-:Y:S01]  /*0380*/  MOV R11, UR6 ;  /* 0x00000006000b7c02 */ /* 0x002fe20008000f00 */
[----:B0-----:R-:W-:Y:S06]  /*0390*/  @!P0 BRA `(.L_x_1) ;  /* 0x00000000000c8947 */ /* 0x001fec0003800000 */
[----:B------:R-:W-:-:S07]  /*03a0*/  MOV R18, 0x3c0 ;  /* 0x000003c000127802 */ /* 0x000fce0000000f00 */
[----:B-----5:R-:W-:Y:S05]  /*03b0*/  CALL.REL.NOINC `($__internal_0_$__cuda_sm3x_div_rn_noftz_f32_slowpath) ;  /* 0x0000000400487944 */ /* 0x020fea0003c00000 */
[----:B------:R-:W-:-:S07]  /*03c0*/  IMAD.MOV.U32 R22, RZ, RZ, R0 ;  /* 0x000000ffff167224 */ /* 0x000fce00078e0000 */
.L_x_1:
[----:B------:R-:W-:Y:S05]  /*03d0*/  BSYNC.RECONVERGENT B0 ;  /* 0x0000000000007941 */ /* 0x000fea0003800200 */
.L_x_0:
[----:B------:R-:W-:Y:S01]  /*03e0*/  VIADD R19, R19, 0xffffffff ;  /* 0xffffffff13137836 */ /* 0x000fe20000000000 */
[----:B------:R-:W-:Y:S01]  /*03f0*/  I2FP.F32.U32 R0, R10 ;  /* 0x0000000a00007245 */ /* 0x000fe20000201000 */
[----:B------:R-:W-:Y:S01]  /*0400*/  BSSY.RECONVERGENT B0, `(.L_x_2) ;  /* 0x0000010000007945 */ /* 0x000fe20003800200 */
[----:B------:R-:W-:Y:S02]  /*0410*/  FADD R22, R17, R22 ;  /* 0x0000001611167221 */ /* 0x000fe40000000000 */
[----:B------:R-:W-:Y:S01]  /*0420*/  I2FP.F32.U32 R3, R19 ;  /* 0x0000001300037245 */ /* 0x000fe20000201000 */
[----:B-----5:R-:W-:-:S03]  /*0430*/  FADD R19, R21, -R16 ;  /* 0x8000001015137221 */ /* 0x020fc60000000000 */
[----:B------:R-:W0:Y:S01]  /*0440*/  MUFU.RCP R14, R3 ;  /* 0x00000003000e7308 */ /* 0x000e220000001000 */
[----:B------:R-:W-:-:S07]  /*0450*/  FMUL R0, R19, R0 ;  /* 0x0000000013007220 */ /* 0x000fce0000400000 */
[----:B------:R-:W1:Y:S01]  /*0460*/  FCHK P0, R0, R3 ;  /* 0x0000000300007302 */ /* 0x000e620000000000 */
[----:B0-----:R-:W-:-:S04]  /*0470*/  FFMA R15, -R3, R14, 1 ;  /* 0x3f800000030f7423 */ /* 0x001fc8000000010e */
[----:B------:R-:W-:-:S04]  /*0480*/  FFMA R15, R14, R15, R14 ;  /* 0x0000000f0e0f7223 */ /* 0x000fc8000000000e */
[----:B------:R-:W-:-:S04]  /*0490*/  FFMA R14, R0, R15, RZ ;  /* 0x0000000f000e7223 */ /* 0x000fc800000000ff */
[----:B------:R-:W-:-:S04]  /*04a0*/  FFMA R18, -R3, R14, R0 ;  /* 0x0000000e03127223 */ /* 0x000fc80000000100 */
[----:B------:R-:W-:Y:S01]  /*04b0*/  FFMA R15, R15, R18, R14 ;  /* 0x000000120f0f7223 */ /* 0x000fe2000000000e */
[----:B-1----:R-:W-:Y:S06]  /*04c0*/  @!P0 BRA `(.L_x_3) ;  /* 0x00000000000c8947 */ /* 0x002fec0003800000 */
[----:B------:R-:W-:-:S07]  /*04d0*/  MOV R18, 0x4f0 ;  /* 0x000004f000127802 */ /* 0x000fce0000000f00 */
[----:B------:R-:W-:Y:S05]  /*04e0*/  CALL.REL.NOINC `($__internal_0_$__cuda_sm3x_div_rn_noftz_f32_slowpath) ;  /* 0x0000000000fc7944 */ /* 0x000fea0003c00000 */
[----:B------:R-:W-:-:S07]  /*04f0*/  MOV R15, R0 ;  /* 0x00000000000f7202 */ /* 0x000fce0000000f00 */
.L_x_3:
[----:B------:R-:W-:Y:S05]  /*0500*/  BSYNC.RECONVERGENT B0 ;  /* 0x0000000000007941 */ /* 0x000fea0003800200 */
.L_x_2:
[----:B------:R-:W0:Y:S01]  /*0510*/  MUFU.RCP R14, R13 ;  /* 0x0000000d000e7308 */ /* 0x000e220000001000 */
[----:B------:R-:W-:Y:S01]  /*0520*/  FADD R0, -R17, R22 ;  /* 0x0000001611007221 */ /* 0x000fe20000000100 */
[----:B------:R-:W-:Y:S01]  /*0530*/  BSSY.RECONVERGENT B0, `(.L_x_4) ;  /* 0x000000d000007945 */ /* 0x000fe20003800200 */
[----:B------:R-:W-:-:S05]  /*0540*/  FADD R17, R16, R15 ;  /* 0x0000000f10117221 */ /* 0x000fca0000000000 */
[----:B------:R-:W1:Y:S01]  /*0550*/  FCHK P0, R0, R13 ;  /* 0x0000000d00007302 */ /* 0x000e620000000000 */
[----:B0-----:R-:W-:-:S04]  /*0560*/  FFMA R3, -R13, R14, 1 ;  /* 0x3f8000000d037423 */ /* 0x001fc8000000010e */
[----:B------:R-:W-:-:S04]  /*0570*/  FFMA R3, R14, R3, R14 ;  /* 0x000000030e037223 */ /* 0x000fc8000000000e */
[----:B------:R-:W-:-:S04]  /*0580*/  FFMA R14, R0, R3, RZ ;  /* 0x00000003000e7223 */ /* 0x000fc800000000ff */
[----:B------:R-:W-:-:S04]  /*0590*/  FFMA R18, -R13, R14, R0 ;  /* 0x0000000e0d127223 */ /* 0x000fc80000000100 */
[----:B------:R-:W-:Y:S01]  /*05a0*/  FFMA R3, R3, R18, R14 ;  /* 0x0000001203037223 */ /* 0x000fe2000000000e */
[----:B-1----:R-:W-:Y:S06]  /*05b0*/  @!P0 BRA `(.L_x_5) ;  /* 0x0000000000108947 */ /* 0x002fec0003800000 */
[----:B------:R-:W-:Y:S01]  /*05c0*/  IMAD.MOV.U32 R3, RZ, RZ, R13 ;  /* 0x000000ffff037224 */ /* 0x000fe200078e000d */
[----:B------:R-:W-:-:S07]  /*05d0*/  MOV R18, 0x5f0 ;  /* 0x000005f000127802 */ /* 0x000fce0000000f00 */
[----:B------:R-:W-:Y:S05]  /*05e0*/  CALL.REL.NOINC `($__internal_0_$__cuda_sm3x_div_rn_noftz_f32_slowpath) ;  /* 0x0000000000bc7944 */ /* 0x000fea0003c00000 */
[----:B------:R-:W-:-:S07]  /*05f0*/  IMAD.MOV.U32 R3, RZ, RZ, R0 ;  /* 0x000000ffff037224 */ /* 0x000fce00078e0000 */
.L_x_5:
[----:B------:R-:W-:Y:S05]  /*0600*/  BSYNC.RECONVERGENT B0 ;  /* 0x0000000000007941 */ /* 0x000fea0003800200 */
.L_x_4:
[----:B------:R-:W0:Y:S01]  /*0610*/  MUFU.RCP R14, R19 ;  /* 0x00000013000e7308 */ /* 0x000e220000001000 */
[----:B------:R-:W-:Y:S01]  /*0620*/  FADD R0, -R16, R17 ;  /* 0x0000001110007221 */ /* 0x000fe20000000100 */
[----:B------:R-:W-:Y:S06]  /*0630*/  BSSY.RECONVERGENT B0, `(.L_x_6) ;  /* 0x000000f000007945 */ /* 0x000fec0003800200 */
[----:B------:R-:W1:Y:S01]  /*0640*/  FCHK P0, R0, R19 ;  /* 0x0000001300007302 */ /* 0x000e620000000000 */
[----:B0-----:R-:W-:-:S04]  /*0650*/  FFMA R13, -R19, R14, 1 ;  /* 0x3f800000130d7423 */ /* 0x001fc8000000010e */
[----:B------:R-:W-:Y:S01]  /*0660*/  FFMA R15, R14, R13, R14 ;  /* 0x0000000d0e0f7223 */ /* 0x000fe2000000000e */
[----:B------:R-:W-:-:S03]  /*0670*/  IADD3 R13, PT, PT, R8, -0x1, RZ ;  /* 0xffffffff080d7810 */ /* 0x000fc60007ffe0ff */
[----:B------:R-:W-:Y:S01]  /*0680*/  FFMA R14, R0, R15, RZ ;  /* 0x0000000f000e7223 */ /* 0x000fe200000000ff */
[----:B------:R-:W-:-:S03]  /*0690*/  I2FP.F32.S32 R16, R13 ;  /* 0x0000000d00107245 */ /* 0x000fc60000201400 */
[----:B------:R-:W-:Y:S02]  /*06a0*/  FFMA R17, -R19, R14, R0 ;  /* 0x0000000e13117223 */ /* 0x000fe40000000100 */
[----:B------:R-:W-:Y:S02]  /*06b0*/  FMUL R16, R16, R3 ;  /* 0x0000000310107220 */ /* 0x000fe40000400000 */
[----:B------:R-:W-:Y:S01]  /*06c0*/  FFMA R14, R15, R17, R14 ;  /* 0x000000110f0e7223 */ /* 0x000fe2000000000e */
[----:B-1----:R-:W-:Y:S06]  /*06d0*/  @!P0 BRA `(.L_x_7) ;  /* 0x0000000000108947 */ /* 0x002fec0003800000 */
[----:B------:R-:W-:Y:S01]  /*06e0*/  IMAD.MOV.U32 R3, RZ, RZ, R19 ;  /* 0x000000ffff037224 */ /* 0x000fe200078e0013 */
[----:B------:R-:W-:-:S07]  /*06f0*/  MOV R18, 0x710 ;  /* 0x0000071000127802 */ /* 0x000fce0000000f00 */
[----:B------:R-:W-:Y:S05]  /*0700*/  CALL.REL.NOINC `($__internal_0_$__cuda_sm3x_div_rn_noftz_f32_slowpath) ;  /* 0x0000000000747944 */ /* 0x000fea0003c00000 */
[----:B------:R-:W-:-:S07]  /*0710*/  IMAD.MOV.U32 R14, RZ, RZ, R0 ;  /* 0x000000ffff0e7224 */ /* 0x000fce00078e0000 */
.L_x_7:
[----:B------:R-:W-:Y:S05]  /*0720*/  BSYNC.RECONVERGENT B0 ;  /* 0x0000000000007941 */ /* 0x000fea0003800200 */
.L_x_6:
[----:B------:R-:W-:Y:S01]  /*0730*/  IADD3 R0, PT, PT, R2, -0x1, RZ ;  /* 0xffffffff02007810 */ /* 0x000fe20007ffe0ff */
[----:B------:R-:W-:Y:S01]  /*0740*/  IMAD R9, R12, R10, R9 ;  /* 0x0000000a0c097224 */ /* 0x000fe200078e0209 */
[----:B------:R-:W-:Y:S01]  /*0750*/  I2FP.F32.S32 R15, R8 ;  /* 0x00000008000f7245 */ /* 0x000fe20000201400 */
[----:B------:R-:W-:Y:S01]  /*0760*/  BSSY.RECONVERGENT B0, `(.L_x_8) ;  /* 0x0000015000007945 */ /* 0x000fe20003800200 */
[----:B------:R-:W-:Y:S01]  /*0770*/  I2FP.F32.S32 R3, R0 ;  /* 0x0000000000037245 */ /* 0x000fe20000201400 */
[----:B------:R-:W-:Y:S01]  /*0780*/  IMAD.WIDE R4, R9, 0x4, R4 ;  /* 0x0000000409047825 */ /* 0x000fe200078e0204 */
[----:B------:R-:W-:-:S03]  /*0790*/  I2FP.F32.S32 R2, R2 ;  /* 0x0000000200027245 */ /* 0x000fc60000201400 */
[----:B------:R-:W-:Y:S01]  /*07a0*/  FADD R15, R15, -0.5 ;  /* 0xbf0000000f0f7421 */ /* 0x000fe20000000000 */
[----:B------:R-:W-:Y:S01]  /*07b0*/  FMUL R17, R3, R14 ;  /* 0x0000000e03117220 */ /* 0x000fe20000400000 */
[----:B------:R-:W-:-:S03]  /*07c0*/  FADD R2, R2, -0.5 ;  /* 0xbf00000002027421 */ /* 0x000fc60000000000 */
[C---:B------:R-:W-:Y:S02]  /*07d0*/  FSETP.GT.AND P0, PT, R16.reuse, R15, PT ;  /* 0x0000000f1000720b */ /* 0x040fe40003f04000 */
[----:B------:R-:W-:-:S04]  /*07e0*/  FMNMX R3, R16, R17, PT ;  /* 0x0000001110037209 */ /* 0x000fc80003800000 */
[----:B------:R-:W-:-:S04]  /*07f0*/  FSETP.LT.OR P0, PT, R3, -0.5, P0 ;  /* 0xbf0000000300780b */ /* 0x000fc80000701400 */
[----:B------:R-:W-:-:S13]  /*0800*/  FSETP.GT.OR P0, PT, R17, R2, P0 ;  /* 0x000000021100720b */ /* 0x000fda0000704400 */
[----:B------:R-:W-:Y:S05]  /*0810*/  @P0 BRA `(.L_x_9) ;  /* 0x0000000000240947 */ /* 0x000fea0003800000 */
[----:B------:R-:W0:Y:S08]  /*0820*/  F2I.NTZ R16, R16 ;  /* 0x0000001000107305 */ /* 0x000e300000203100 */
[----:B------:R-:W1:Y:S01]  /*0830*/  F2I.NTZ R3, R17 ;  /* 0x0000001100037305 */ /* 0x000e620000203100 */
[----:B0-----:R-:W-:Y:S02]  /*0840*/  VIMNMX.RELU R13, PT, PT, R16, R13, PT ;  /* 0x0000000d100d7248 */ /* 0x001fe40003fe1100 */
[----:B-1----:R-:W-:-:S05]  /*0850*/  VIMNMX.RELU R3, PT, PT, R3, R0, PT ;  /* 0x0000000003037248 */ /* 0x002fca0003fe1100 */
[----:B------:R-:W-:-:S04]  /*0860*/  IMAD R3, R8, R3, R13 ;  /* 0x0000000308037224 */ /* 0x000fc800078e020d */
[----:B------:R-:W-:-:S05]  /*0870*/  IMAD.WIDE R6, R3, 0x4, R6 ;  /* 0x0000000403067825 */ /* 0x000fca00078e0206 */
[----:B------:R-:W2:Y:S02]  /*0880*/  LDG.E R11, desc[UR4][R6.64] ;  /* 0x00000004060b7981 */ /* 0x000ea4000c1e1900 */
[----:B--2---:R-:W-:-:S13]  /*0890*/  FSETP.NAN.AND P0, PT, |R11|, |R11|, PT ;  /* 0x4000000b0b00720b */ /* 0x004fda0003f08200 */
[----:B------:R-:W0:Y:S02]  /*08a0*/  @P0 LDC R11, c[0x0][0x3b8] ;  /* 0x0000ee00ff0b0b82 */ /* 0x000e240000000800 */
.L_x_9:
[----:B------:R-:W-:Y:S05]  /*08b0*/  BSYNC.RECONVERGENT B0 ;  /* 0x0000000000007941 */ /* 0x000fea0003800200 */
.L_x_8:
[----:B0-----:R-:W-:Y:S01]  /*08c0*/  STG.E desc[UR4][R4.64], R11 ;  /* 0x0000000b04007986 */ /* 0x001fe2000c101904 */
[----:B------:R-:W-:Y:S05]  /*08d0*/  EXIT ;  /* 0x000000000000794d */ /* 0x000fea0003800000 */
        .weak           $__internal_0_$__cuda_sm3x_div_rn_noftz_f32_slowpath
        .type           $__internal_0_$__cuda_sm3x_div_rn_noftz_f32_slowpath,@function
        .size           $__internal_0_$__cuda_sm3x_div_rn_noftz_f32_slowpath,(.L_x_82 - $__internal_0_$__cuda_sm3x_div_rn_noftz_f32_slowpath)
$__internal_0_$__cuda_sm3x_div_rn_noftz_f32_slowpath:
[----:B------:R-:W-:Y:S01]  /*08e0*/  SHF.R.U32.HI R15, RZ, 0x17, R3 ;  /* 0x00000017ff0f7819 */ /* 0x000fe20000011603 */
[----:B------:R-:W-:Y:S01]  /*08f0*/  BSSY.RECONVERGENT B1, `(.L_x_10) ;  /* 0x0000064000017945 */ /* 0x000fe20003800200 */
[----:B------:R-:W-:Y:S02]  /*0900*/  SHF.R.U32.HI R24, RZ, 0x17, R0 ;  /* 0x00000017ff187819 */ /* 0x000fe40000011600 */
[----:B------:R-:W-:Y:S02]  /*0910*/  LOP3.LUT R15, R15, 0xff, RZ, 0xc0, !PT ;  /* 0x000000ff0f0f7812 */ /* 0x000fe400078ec0ff */
[----:B------:R-:W-:-:S03]  /*0920*/  LOP3.LUT R24, R24, 0xff, RZ, 0xc0, !PT ;  /* 0x000000ff18187812 */ /* 0x000fc600078ec0ff */
[----:B------:R-:W-:Y:S02]  /*0930*/  VIADD R20, R15, 0xffffffff ;  /* 0xffffffff0f147836 */ /* 0x000fe40000000000 */
[----:B------:R-:W-:-:S03]  /*0940*/  VIADD R14, R24, 0xffffffff ;  /* 0xffffffff180e7836 */ /* 0x000fc60000000000 */
[----:B------:R-:W-:-:S04]  /*0950*/  ISETP.GT.U32.AND P0, PT, R20, 0xfd, PT ;  /* 0x000000fd1400780c */ /* 0x000fc80003f04070 */
[----:B------:R-:W-:-:S13]  /*0960*/  ISETP.GT.U32.OR P0, PT, R14, 0xfd, P0 ;  /* 0x000000fd0e00780c */ /* 0x000fda0000704470 */
[----:B------:R-:W-:Y:S01]  /*0970*/  @!P0 MOV R14, RZ ;  /* 0x000000ff000e8202 */ /* 0x000fe20000000f00 */
[----:B------:R-:W-:Y:S06]  /*0980*/  @!P0 BRA `(.L_x_11) ;  /* 0x0000000000648947 */ /* 0x000fec0003800000 */
[----:B------:R-:W-:Y:S02]  /*0990*/  FSETP.GTU.FTZ.AND P0, PT, |R0|, +INF , PT ;  /* 0x7f8000000000780b */ /* 0x000fe40003f1c200 */
[----:B------:R-:W-:-:S04]  /*09a0*/  FSETP.GTU.FTZ.AND P1, PT, |R3|, +INF , PT ;  /* 0x7f8000000300780b */ /* 0x000fc80003f3c200 */
[----:B------:R-:W-:-:S13]  /*09b0*/  PLOP3.LUT P0, PT, P0, P1, PT, 0xf8, 0x8f ;  /* 0x00000000008f781c */ /* 0x000fda0000703f70 */
[----:B------:R-:W-:Y:S05]  /*09c0*/  @P0 BRA `(.L_x_12) ;  /* 0x0000000400540947 */ /* 0x000fea0003800000 */
[----:B------:R-:W-:-:S13]  /*09d0*/  LOP3.LUT P0, RZ, R3, 0x7fffffff, R0, 0xc8, !PT ;  /* 0x7fffffff03ff7812 */ /* 0x000fda000780c800 */
[----:B------:R-:W-:Y:S05]  /*09e0*/  @!P0 BRA `(.L_x_13) ;  /* 0x0000000400448947 */ /* 0x000fea0003800000 */
[C---:B------:R-:W-:Y:S02]  /*09f0*/  FSETP.NEU.FTZ.AND P2, PT, |R0|.reuse, +INF , PT ;  /* 0x7f8000000000780b */ /* 0x040fe40003f5d200 */
[----:B------:R-:W-:Y:S02]  /*0a00*/  FSETP.NEU.FTZ.AND P1, PT, |R3|, +INF , PT ;  /* 0x7f8000000300780b */ /* 0x000fe40003f3d200 */
[----:B------:R-:W-:-:S11]  /*0a10*/  FSETP.NEU.FTZ.AND P0, PT, |R0|, +INF , PT ;  /* 0x7f8000000000780b */ /* 0x000fd60003f1d200 */
[----:B------:R-:W-:Y:S05]  /*0a20*/  @!P1 BRA !P2, `(.L_x_13) ;  /* 0x0000000400349947 */ /* 0x000fea0005000000 */
[----:B------:R-:W-:-:S04]  /*0a30*/  LOP3.LUT P2, RZ, R0, 0x7fffffff, RZ, 0xc0, !PT ;  /* 0x7fffffff00ff7812 */ /* 0x000fc8000784c0ff */
[----:B------:R-:W-:-:S13]  /*0a40*/  PLOP3.LUT P1, PT, P1, P2, PT, 0x2f, 0xf2 ;  /* 0x0000000000f2781c */ /* 0x000fda0000f24577 */
[----:B------:R-:W-:Y:S05]  /*0a50*/  @P1 BRA `(.L_x_14) ;  /* 0x0000000400201947 */ /* 0x000fea0003800000 */
[----:B------:R-:W-:-:S04]  /*0a60*/  LOP3.LUT P1, RZ, R3, 0x7fffffff, RZ, 0xc0, !PT ;  /* 0x7fffffff03ff7812 */ /* 0x000fc8000782c0ff */
[----:B------:R-:W-:-:S13]  /*0a70*/  PLOP3.LUT P0, PT, P0, P1, PT, 0x2f, 0xf2 ;  /* 0x0000000000f2781c */ /* 0x000fda0000702577 */
[----:B------:R-:W-:Y:S05]  /*0a80*/  @P0 BRA `(.L_x_15) ;  /* 0x0000000400080947 */ /* 0x000fea0003800000 */
[----:B------:R-:W-:-:S05]  /*0a90*/  VIADD R14, R24, 0xffffffff ;  /* 0xffffffff180e7836 */ /* 0x000fca0000000000 */
[----:B------:R-:W-:Y:S01]  /*0aa0*/  ISETP.GE.AND P0, PT, R14, RZ, PT ;  /* 0x000000ff0e00720c */ /* 0x000fe20003f06270 */
[----:B------:R-:W-:-:S05]  /*0ab0*/  VIADD R14, R15, 0xffffffff ;  /* 0xffffffff0f0e7836 */ /* 0x000fca0000000000 */
[----:B------:R-:W-:-:S07]  /*0ac0*/  ISETP.GE.AND P1, PT, R14, RZ, PT ;  /* 0x000000ff0e00720c */ /* 0x000fce0003f26270 */
[----:B------:R-:W-:Y:S01]  /*0ad0*/  @P0 MOV R14, RZ ;  /* 0x000000ff000e0202 */ /* 0x000fe20000000f00 */
[----:B------:R-:W-:Y:S02]  /*0ae0*/  @!P0 IMAD.MOV.U32 R14, RZ, RZ, -0x40 ;  /* 0xffffffc0ff0e8424 */ /* 0x000fe400078e00ff */
[----:B------:R-:W-:-:S03]  /*0af0*/  @!P0 FFMA R0, R0, 1.84467440737095516160e+19, RZ ;  /* 0x5f80000000008823 */ /* 0x000fc600000000ff */
[----:B------:R-:W-:Y:S01]  /*0b00*/  @!P1 FFMA R3, R3, 1.84467440737095516160e+19, RZ ;  /* 0x5f80000003039823 */ /* 0x000fe200000000ff */
[----:B------:R-:W-:-:S07]  /*0b10*/  @!P1 VIADD R14, R14, 0x40 ;  /* 0x000000400e0e9836 */ /* 0x000fce0000000000 */
.L_x_11:
[----:B------:R-:W-:Y:S01]  /*0b20*/  LEA R20, R15, 0xc0800000, 0x17 ;  /* 0xc08000000f147811 */ /* 0x000fe200078eb8ff */
[----:B------:R-:W-:Y:S01]  /*0b30*/  VIADD R24, R24, 0xffffff81 ;  /* 0xffffff8118187836 */ /* 0x000fe20000000000 */
[----:B------:R-:W-:Y:S02]  /*0b40*/  BSSY.RECONVERGENT B2, `(.L_x_16) ;  /* 0x0000035000027945 */ /* 0x000fe40003800200 */
[----:B------:R-:W-:Y:S01]  /*0b50*/  IADD3 R25, PT, PT, -R20, R3, RZ ;  /* 0x0000000314197210 */ /* 0x000fe20007ffe1ff */
[C---:B------:R-:W-:Y:S01]  /*0b60*/  IMAD R0, R24.reuse, -0x800000, R0 ;  /* 0xff80000018007824 */ /* 0x040fe200078e0200 */
[----:B------:R-:W-:Y:S02]  /*0b70*/  IADD3 R15, PT, PT, R24, 0x7f, -R15 ;  /* 0x0000007f180f7810 */ /* 0x000fe40007ffe80f */
[----:B------:R-:W0:Y:S01]  /*0b80*/  MUFU.RCP R20, R25 ;  /* 0x0000001900147308 */ /* 0x000e220000001000 */
[----:B------:R-:W-:Y:S01]  /*0b90*/  FADD.FTZ R23, -R25, -RZ ;  /* 0x800000ff19177221 */ /* 0x000fe20000010100 */
[----:B------:R-:W-:-:S03]  /*0ba0*/  IADD3 R15, PT, PT, R15, R14, RZ ;  /* 0x0000000e0f0f7210 */ /* 0x000fc60007ffe0ff */
[----:B0-----:R-:W-:-:S04]  /*0bb0*/  FFMA R3, R20, R23, 1 ;  /* 0x3f80000014037423 */ /* 0x001fc80000000017 */
[----:B------:R-:W-:-:S04]  /*0bc0*/  FFMA R20, R20, R3, R20 ;  /* 0x0000000314147223 */ /* 0x000fc80000000014 */
[----:B------:R-:W-:-:S04]  /*0bd0*/  FFMA R3, R0, R20, RZ ;  /* 0x0000001400037223 */ /* 0x000fc800000000ff */
[----:B------:R-:W-:-:S04]  /*0be0*/  FFMA R26, R23, R3, R0 ;  /* 0x00000003171a7223 */ /* 0x000fc80000000000 */
[----:B------:R-:W-:-:S04]  /*0bf0*/  FFMA R3, R20, R26, R3 ;  /* 0x0000001a14037223 */ /* 0x000fc80000000003 */
[----:B------:R-:W-:-:S04]  /*0c00*/  FFMA R26, R23, R3, R0 ;  /* 0x00000003171a7223 */ /* 0x000fc80000000000 */
[----:B------:R-:W-:-:S05]  /*0c10*/  FFMA R0, R20, R26, R3 ;  /* 0x0000001a14007223 */ /* 0x000fca0000000003 */
[----:B------:R-:W-:-:S04]  /*0c20*/  SHF.R.U32.HI R23, RZ, 0x17, R0 ;  /* 0x00000017ff177819 */ /* 0x000fc80000011600 */
[----:B------:R-:W-:-:S05]  /*0c30*/  LOP3.LUT R14, R23, 0xff, RZ, 0xc0, !PT ;  /* 0x000000ff170e7812 */ /* 0x000fca00078ec0ff */
[----:B------:R-:W-:-:S05]  /*0c40*/  IMAD.IADD R14, R14, 0x1, R15 ;  /* 0x000000010e0e7824 */ /* 0x000fca00078e020f */
[----:B------:R-:W-:-:S04]  /*0c50*/  IADD3 R23, PT, PT, R14, -0x1, RZ ;  /* 0xffffffff0e177810 */ /* 0x000fc80007ffe0ff */
[----:B------:R-:W-:-:S13]  /*0c60*/  ISETP.GE.U32.AND P0, PT, R23, 0xfe, PT ;  /* 0x000000fe1700780c */ /* 0x000fda0003f06070 */
[----:B------:R-:W-:Y:S05]  /*0c70*/  @!P0 BRA `(.L_x_17) ;  /* 0x0000000000808947 */ /* 0x000fea0003800000 */
[----:B------:R-:W-:-:S13]  /*0c80*/  ISETP.GT.AND P0, PT, R14, 0xfe, PT ;  /* 0x000000fe0e00780c */ /* 0x000fda0003f04270 */
[----:B------:R-:W-:Y:S05]  /*0c90*/  @P0 BRA `(.L_x_18) ;  /* 0x00000000006c0947 */ /* 0x000fea0003800000 */
[----:B------:R-:W-:-:S13]  /*0ca0*/  ISETP.GE.AND P0, PT, R14, 0x1, PT ;  /* 0x000000010e00780c */ /* 0x000fda0003f06270 */
[----:B------:R-:W-:Y:S05]  /*0cb0*/  @P0 BRA `(.L_x_19) ;  /* 0x0000000000740947 */ /* 0x000fea0003800000 */
[----:B------:R-:W-:Y:S02]  /*0cc0*/  ISETP.GE.AND P0, PT, R14, -0x18, PT ;  /* 0xffffffe80e00780c */ /* 0x000fe40003f06270 */
[----:B------:R-:W-:-:S11]  /*0cd0*/  LOP3.LUT R0, R0, 0x80000000, RZ, 0xc0, !PT ;  /* 0x8000000000007812 */ /* 0x000fd600078ec0ff */
[----:B------:R-:W-:Y:S05]  /*0ce0*/  @!P0 BRA `(.L_x_19) ;  /* 0x0000000000688947 */ /* 0x000fea0003800000 */
[-CC-:B------:R-:W-:Y:S01]  /*0cf0*/  FFMA.RZ R23, R20, R26.reuse, R3.reuse ;  /* 0x0000001a14177223 */ /* 0x180fe2000000c003 */
[----:B------:R-:W-:Y:S02]  /*0d00*/  VIADD R24, R14, 0x20 ;  /* 0x000000200e187836 */ /* 0x000fe40000000000 */
[CCC-:B------:R-:W-:Y:S01]  /*0d10*/  FFMA.RP R15, R20.reuse, R26.reuse, R3.reuse ;  /* 0x0000001a140f7223 */ /* 0x1c0fe20000008003 */
[----:B------:R-:W-:Y:S01]  /*0d20*/  FFMA.RM R20, R20, R26, R3 ;  /* 0x0000001a14147223 */ /* 0x000fe20000004003 */
[C---:B------:R-:W-:Y:S02]  /*0d30*/  ISETP.NE.AND P2, PT, R14.reuse, RZ, PT ;  /* 0x000000ff0e00720c */ /* 0x040fe40003f45270 */
[----:B------:R-:W-:Y:S02]  /*0d40*/  LOP3.LUT R23, R23, 0x7fffff, RZ, 0xc0, !PT ;  /* 0x007fffff17177812 */ /* 0x000fe400078ec0ff */
[----:B------:R-:W-:Y:S02]  /*0d50*/  ISETP.NE.AND P1, PT, R14, RZ, PT ;  /* 0x000000ff0e00720c */ /* 0x000fe40003f25270 */
[----:B------:R-:W-:-:S02]  /*0d60*/  LOP3.LUT R23, R23, 0x800000, RZ, 0xfc, !PT ;  /* 0x0080000017177812 */ /* 0x000fc400078efcff */
[----:B------:R-:W-:Y:S02]  /*0d70*/  IADD3 R14, PT, PT, -R14, RZ, RZ ;  /* 0x000000ff0e0e7210 */ /* 0x000fe40007ffe1ff */
[----:B------:R-:W-:Y:S02]  /*0d80*/  SHF.L.U32 R24, R23, R24, RZ ;  /* 0x0000001817187219 */ /* 0x000fe400000006ff */
[----:B------:R-:W-:Y:S02]  /*0d90*/  FSETP.NEU.FTZ.AND P0, PT, R15, R20, PT ;  /* 0x000000140f00720b */ /* 0x000fe40003f1d000 */
[----:B------:R-:W-:Y:S02]  /*0da0*/  SEL R14, R14, RZ, P2 ;  /* 0x000000ff0e0e7207 */ /* 0x000fe40001000000 */
[----:B------:R-:W-:Y:S02]  /*0db0*/  ISETP.NE.AND P1, PT, R24, RZ, P1 ;  /* 0x000000ff1800720c */ /* 0x000fe40000f25270 */
[----:B------:R-:W-:-:S02]  /*0dc0*/  SHF.R.U32.HI R14, RZ, R14, R23 ;  /* 0x0000000eff0e7219 */ /* 0x000fc40000011617 */
[----:B------:R-:W-:Y:S02]  /*0dd0*/  PLOP3.LUT P0, PT, P0, P1, PT, 0xf8, 0x8f ;  /* 0x00000000008f781c */ /* 0x000fe40000703f70 */
[----:B------:R-:W-:Y:S02]  /*0de0*/  SHF.R.U32.HI R20, RZ, 0x1, R14 ;  /* 0x00000001ff147819 */ /* 0x000fe4000001160e */
[----:B------:R-:W-:-:S04]  /*0df0*/  SEL R3, RZ, 0x1, !P0 ;  /* 0x00000001ff037807 */ /* 0x000fc80004000000 */
[----:B------:R-:W-:-:S04]  /*0e00*/  LOP3.LUT R3, R3, 0x1, R20, 0xf8, !PT ;  /* 0x0000000103037812 */ /* 0x000fc800078ef814 */
[----:B------:R-:W-:-:S05]  /*0e10*/  LOP3.LUT R3, R3, R14, RZ, 0xc0, !PT ;  /* 0x0000000e03037212 */ /* 0x000fca00078ec0ff */
[----:B------:R-:W-:-:S05]  /*0e20*/  IMAD.IADD R3, R20, 0x1, R3 ;  /* 0x0000000114037824 */ /* 0x000fca00078e0203 */
[----:B------:R-:W-:Y:S01]  /*0e30*/  LOP3.LUT R0, R3, R0, RZ, 0xfc, !PT ;  /* 0x0000000003007212 */ /* 0x000fe200078efcff */
[----:B------:R-:W-:Y:S06]  /*0e40*/  BRA `(.L_x_19) ;  /* 0x0000000000107947 */ /* 0x000fec0003800000 */
.L_x_18:
[----:B------:R-:W-:-:S04]  /*0e50*/  LOP3.LUT R0, R0, 0x80000000, RZ, 0xc0, !PT ;  /* 0x8000000000007812 */ /* 0x000fc800078ec0ff */
[----:B------:R-:W-:Y:S01]  /*0e60*/  LOP3.LUT R0, R0, 0x7f800000, RZ, 0xfc, !PT ;  /* 0x7f80000000007812 */ /* 0x000fe200078efcff */
[----:B------:R-:W-:Y:S06]  /*0e70*/  BRA `(.L_x_19) ;  /* 0x0000000000047947 */ /* 0x000fec0003800000 */
.L_x_17:
[----:B------:R-:W-:-:S07]  /*0e80*/  LEA R0, R15, R0, 0x17 ;  /* 0x000000000f007211 */ /* 0x000fce00078eb8ff */
.L_x_19:
[----:B------:R-:W-:Y:S05]  /*0e90*/  BSYNC.RECONVERGENT B2 ;  /* 0x0000000000027941 */ /* 0x000fea0003800200 */
.L_x_16:
[----:B------:R-:W-:Y:S05]  /*0ea0*/  BRA `(.L_x_20) ;  /* 0x0000000000207947 */ /* 0x000fea0003800000 */
.L_x_15:
[----:B------:R-:W-:-:S04]  /*0eb0*/  LOP3.LUT R0, R3, 0x80000000, R0, 0x48, !PT ;  /* 0x8000000003007812 */ /* 0x000fc800078e4800 */
[----:B------:R-:W-:Y:S01]  /*0ec0*/  LOP3.LUT R0, R0, 0x7f800000, RZ, 0xfc, !PT ;  /* 0x7f80000000007812 */ /* 0x000fe200078efcff */
[----:B------:R-:W-:Y:S06]  /*0ed0*/  BRA `(.L_x_20) ;  /* 0x0000000000147947 */ /* 0x000fec0003800000 */
.L_x_14:
[----:B------:R-:W-:Y:S01]  /*0ee0*/  LOP3.LUT R0, R3, 0x80000000, R0, 0x48, !PT ;  /* 0x8000000003007812 */ /* 0x000fe200078e4800 */
[----:B------:R-:W-:Y:S06]  /*0ef0*/  BRA `(.L_x_20) ;  /* 0x00000000000c7947 */ /* 0x000fec0003800000 */
.L_x_13:
[----:B------:R-:W0:Y:S01]  /*0f00*/  MUFU.RSQ R0, -QNAN ;  /* 0xffc0000000007908 */ /* 0x000e220000001400 */
[----:B------:R-:W-:Y:S05]  /*0f10*/  BRA `(.L_x_20) ;  /* 0x0000000000047947 */ /* 0x000fea0003800000 */
.L_x_12:
[----:B------:R-:W-:-:S07]  /*0f20*/  FADD.FTZ R0, R0, R3 ;  /* 0x0000000300007221 */ /* 0x000fce0000010000 */
.L_x_20:
[----:B------:R-:W-:Y:S05]  /*0f30*/  BSYNC.RECONVERGENT B1 ;  /* 0x0000000000017941 */ /* 0x000fea0003800200 */
.L_x_10:
[----:B------:R-:W-:Y:S02]  /*0f40*/  HFMA2 R15, -RZ, RZ, 0, 0 ;  /* 0x00000000ff0f7431 */ /* 0x000fe400000001ff */
[----:B------:R-:W-:-:S04]  /*0f50*/  IMAD.MOV.U32 R14, RZ, RZ, R18 ;  /* 0x000000ffff0e7224 */ /* 0x000fc800078e0012 */
[----:B0-----:R-:W-:Y:S05]  /*0f60*/  RET.REL.NODEC R14 `(_ZN6oscean13interpolation3gpu4cuda39batchNearestNeighborInterpolationKernelEPPKfPPfPKiS9_S9_S9_S4_fi) ;  /* 0xfffffff00e247950 */ /* 0x001fea0003c3ffff */
.L_x_21:
[----:B------:R-:W-:-:S00]  /*0f70*/  BRA `(.L_x_21) ;  /* 0xfffffffc00fc7947 */ /* 0x000fc0000383ffff */
[----:B------:R-:W-:-:S00]  /*0f80*/  NOP ;  /* 0x0000000000007918 */ /* 0x000fc00000000000 */
[----:B------:R-:W-:-:S00]  /*0f90*/  NOP ;  /* 0x0000000000007918 */ /* 0x000fc00000000000 */
[----:B------:R-:W-:-:S00]  /*0fa0*/  NOP ;  /* 0x0000000000007918 */ /* 0x000fc00000000000 */
[----:B------:R-:W-:-:S00]  /*0fb0*/  NOP ;  /* 0x0000000000007918 */ /* 0x000fc00000000000 */
[----:B------:R-:W-:-:S00]  /*0fc0*/  NOP ;  /* 0x0000000000007918 */ /* 0x000fc00000000000 */
[----:B------:R-:W-:-:S00]  /*0fd0*/  NOP ;  /* 0x0000000000007918 */ /* 0x000fc00000000000 */
[----:B------:R-:W-:-:S00]  /*0fe0*/  NOP ;  /* 0x0000000000007918 */ /* 0x000fc00000000000 */
[----:B------:R-:W-:-:S00]  /*0ff0*/  NOP ;  /* 0x0000000000007918 */ /* 0x000fc00000000000 */
.L_x_82:


//--------------------- .text._ZN6oscean13interpolation3gpu4cuda43nearestNeighborInterpolationOptimizedKernelEPKfPfiiiifffff --------------------------
	.section	.text._ZN6oscean13interpolation3gpu4cuda43nearestNeighborInterpolationOptimizedKernelEPKfPfiiiifffff,"ax",@progbits
	.align	128
        .global         _ZN6oscean13interpolation3gpu4cuda43nearestNeighborInterpolationOptimizedKernelEPKfPfiiiifffff
        .type           _ZN6oscean13interpolation3gpu4cuda43nearestNeighborInterpolationOptimizedKernelEPKfPfiiiifffff,@function
        .size           _ZN6oscean13interpolation3gpu4cuda43nearestNeighborInterpolationOptimizedKernelEPKfPfiiiifffff,(.L_x_83 - _ZN6oscean13interpolation3gpu4cuda43nearestNeighborInterpolationOptimizedKernelEPKfPfiiiifffff)
        .other          _ZN6oscean13interpolation3gpu4cuda43nearestNeighborInterpolationOptimizedKernelEPKfPfiiiifffff,@"STO_CUDA_ENTRY STV_DEFAULT"
_ZN6oscean13interpolation3gpu4cuda43nearestNeighborInterpolationOptimizedKernelEPKfPfiiiifffff:
.text._ZN6oscean13interpolation3gpu4cuda43nearestNeighborInterpolationOptimizedKernelEPKfPfiiiifffff:
[----:B------:R-:W-:Y:S01]  /*0000*/  LDC R1, c[0x0][0x37c] ;  /* 0x0000df00ff017b82 */ /* 0x000fe20000000800 */
[----:B------:R-:W0:Y:S07]  /*0010*/  LDCU UR4, c[0x0][0x398] ;  /* 0x00007300ff0477ac */ /* 0x000e2e0008000800 */
[----:B------:R-:W1:Y:S01]  /*0020*/  S2UR UR5, SR_CTAID.X ;  /* 0x00000000000579c3 */ /* 0x000e620000002500 */
[----:B------:R-:W2:Y:S01]  /*0030*/  S2R R8, SR_TID.Y ;  /* 0x0000000000087919 */ /* 0x000ea20000002200 */
[----:B------:R-:W1:Y:S01]  /*0040*/  LDCU UR7, c[0x0][0x360] ;  /* 0x00006c00ff0777ac */ /* 0x000e620008000800 */
[----:B------:R-:W2:Y:S05]  /*0050*/  S2R R7, SR_TID.X ;  /* 0x0000000000077919 */ /* 0x000eaa0000002100 */
[----:B------:R-:W3:Y:S08]  /*0060*/  LDC.64 R10, c[0x0][0x3a0] ;  /* 0x0000e800ff0a7b82 */ /* 0x000ef00000000a00 */
[----:B------:R-:W4:Y:S01]  /*0070*/  S2UR UR6, SR_CTAID.Y ;  /* 0x00000000000679c3 */ /* 0x000f220000002600 */
[----:B0-----:R-:W-:-:S06]  /*0080*/  UIADD3 UR4, UPT, UPT, UR4, -0x1, URZ ;  /* 0xffffffff04047890 */ /* 0x001fcc000fffe0ff */
[----:B------:R-:W-:Y:S01]  /*0090*/  I2FP.F32.S32 R2, UR4 ;  /* 0x0000000400027c45 */ /* 0x000fe20008201400 */
[----:B-1----:R-:W-:Y:S01]  /*00a0*/  UIMAD UR4, UR7, UR5, URZ ;  /* 0x00000005070472a4 */ /* 0x002fe2000f8e02ff */
[----:B------:R-:W4:Y:S01]  /*00b0*/  LDC R20, c[0x0][0x364] ;  /* 0x0000d900ff147b82 */ /* 0x000f220000000800 */
[----:B------:R-:W0:Y:S01]  /*00c0*/  LDCU UR5, c[0x0][0x3b0] ;  /* 0x00007600ff0577ac */ /* 0x000e220008000800 */
[----:B------:R-:W1:Y:S03]  /*00d0*/  MUFU.RCP R5, R2 ;  /* 0x0000000200057308 */ /* 0x000e660000001000 */
[----:B------:R-:W-:Y:S01]  /*00e0*/  I2FP.F32.U32 R3, UR4 ;  /* 0x0000000400037c45 */ /* 0x000fe20008201000 */
[----:B---3--:R-:W-:Y:S01]  /*00f0*/  FADD R4, R11, -R10 ;  /* 0x8000000a0b047221 */ /* 0x008fe20000000000 */
[----:B-1----:R-:W-:-:S04]  /*0100*/  FFMA R0, -R2, R5, 1 ;  /* 0x3f80000002007423 */ /* 0x002fc80000000105 */
[----:B------:R-:W-:Y:S01]  /*0110*/  FFMA R5, R5, R0, R5 ;  /* 0x0000000005057223 */ /* 0x000fe20000000005 */
[----:B------:R-:W-:Y:S01]  /*0120*/  FMUL R0, R4, R3 ;  /* 0x0000000304007220 */ /* 0x000fe20000400000 */
[----:B----4-:R-:W-:-:S03]  /*0130*/  IMAD R15, R20, UR6, RZ ;  /* 0x00000006140f7c24 */ /* 0x010fc6000f8e02ff */
[----:B------:R-:W1:Y:S01]  /*0140*/  FCHK P0, R0, R2 ;  /* 0x0000000200007302 */ /* 0x000e620000000000 */
[----:B------:R-:W-:-:S04]  /*0150*/  FFMA R6, R0, R5, RZ ;  /* 0x0000000500067223 */ /* 0x000fc800000000ff */
[----:B------:R-:W-:-:S04]  /*0160*/  FFMA R3, -R2, R6, R0 ;  /* 0x0000000602037223 */ /* 0x000fc80000000100 */
[----:B------:R-:W-:Y:S01]  /*0170*/  FFMA R10, R5, R3, R6 ;  /* 0x00000003050a7223 */ /* 0x000fe20000000006 */
[----:B0-----:R-:W-:Y:S01]  /*0180*/  MOV R6, UR5 ;  /* 0x0000000500067c02 */ /* 0x001fe20008000f00 */
[----:B--2---:R-:W-:Y:S01]  /*0190*/  IMAD R5, R8, UR7, R7 ;  /* 0x0000000708057c24 */ /* 0x004fe2000f8e0207 */
[----:B------:R-:W-:Y:S01]  /*01a0*/  IADD3 R8, PT, PT, R15, R8, RZ ;  /* 0x000000080f087210 */ /* 0x000fe20007ffe0ff */
[----:B------:R-:W-:Y:S01]  /*01b0*/  VIADD R7, R7, UR4 ;  /* 0x0000000407077c36 */ /* 0x000fe20008000000 */
[----:B-1----:R-:W-:Y:S06]  /*01c0*/  @!P0 BRA `(.L_x_22) ;  /* 0x0000000000108947 */ /* 0x002fec0003800000 */
[----:B------:R-:W-:Y:S01]  /*01d0*/  IMAD.MOV.U32 R3, RZ, RZ, R2 ;  /* 0x000000ffff037224 */ /* 0x000fe200078e0002 */
[----:B------:R-:W-:-:S07]  /*01e0*/  MOV R16, 0x200 ;  /* 0x0000020000107802 */ /* 0x000fce0000000f00 */
[----:B------:R-:W-:Y:S05]  /*01f0*/  CALL.REL.NOINC `($__internal_1_$__cuda_sm3x_div_rn_noftz_f32_slowpath) ;  /* 0x0000001000f87944 */ /* 0x000fea0003c00000 */
[----:B------:R-:W-:-:S07]  /*0200*/  MOV R10, R0 ;  /* 0x00000000000a7202 */ /* 0x000fce0000000f00 */
.L_x_22:
[----:B------:R-:W0:Y:S01]  /*0210*/  MUFU.RCP R9, R2 ;  /* 0x0000000200097308 */ /* 0x000e220000001000 */
[----:B------:R-:W-:Y:S01]  /*0220*/  UIADD3 UR4, UPT, UPT, UR4, -0x1, UR7 ;  /* 0xffffffff04047890 */ /* 0x000fe2000fffe007 */
[----:B------:R-:W1:Y:S05]  /*0230*/  LDCU UR5, c[0x0][0x3a0] ;  /* 0x00007400ff0577ac */ /* 0x000e6a0008000800 */
[----:B------:R-:W-:-:S05]  /*0240*/  I2FP.F32.U32 R3, UR4 ;  /* 0x0000000400037c45 */ /* 0x000fca0008201000 */
[----:B------:R-:W-:-:S04]  /*0250*/  FMUL R3, R4, R3 ;  /* 0x0000000304037220 */ /* 0x000fc80000400000 */
[----:B------:R-:W2:Y:S01]  /*0260*/  FCHK P0, R3, R2 ;  /* 0x0000000203007302 */ /* 0x000ea20000000000 */
[----:B0-----:R-:W-:-:S04]  /*0270*/  FFMA R0, -R2, R9, 1 ;  /* 0x3f80000002007423 */ /* 0x001fc80000000109 */
[----:B------:R-:W-:Y:S01]  /*0280*/  FFMA R0, R9, R0, R9 ;  /* 0x0000000009007223 */ /* 0x000fe20000000009 */
[----:B-1----:R-:W-:-:S03]  /*0290*/  FADD R10, R10, UR5 ;  /* 0x000000050a0a7e21 */ /* 0x002fc60008000000 */
[----:B------:R-:W-:-:S04]  /*02a0*/  FFMA R9, R0, R3, RZ ;  /* 0x0000000300097223 */ /* 0x000fc800000000ff */
[----:B------:R-:W-:-:S04]  /*02b0*/  FFMA R12, -R2, R9, R3 ;  /* 0x00000009020c7223 */ /* 0x000fc80000000103 */
[----:B------:R-:W-:Y:S01]  /*02c0*/  FFMA R11, R0, R12, R9 ;  /* 0x0000000c000b7223 */ /* 0x000fe20000000009 */
[----:B--2---:R-:W-:Y:S06]  /*02d0*/  @!P0 BRA `(.L_x_23) ;  /* 0x0000000000148947 */ /* 0x004fec0003800000 */
[----:B------:R-:W-:Y:S01]  /*02e0*/  IMAD.MOV.U32 R0, RZ, RZ, R3 ;  /* 0x000000ffff007224 */ /* 0x000fe200078e0003 */
[----:B------:R-:W-:Y:S02]  /*02f0*/  MOV R3, R2 ;  /* 0x0000000200037202 */ /* 0x000fe40000000f00 */
[----:B------:R-:W-:-:S07]  /*0300*/  MOV R16, 0x320 ;  /* 0x0000032000107802 */ /* 0x000fce0000000f00 */
[----:B------:R-:W-:Y:S05]  /*0310*/  CALL.REL.NOINC `($__internal_1_$__cuda_sm3x_div_rn_noftz_f32_slowpath) ;  /* 0x0000001000b07944 */ /* 0x000fea0003c00000 */
[----:B------:R-:W-:-:S07]  /*0320*/  IMAD.MOV.U32 R11, RZ, RZ, R0 ;  /* 0x000000ffff0b7224 */ /* 0x000fce00078e0000 */
.L_x_23:
[----:B------:R-:W0:Y:S01]  /*0330*/  LDCU UR4, c[0x0][0x39c] ;  /* 0x00007380ff0477ac */ /* 0x000e220008000800 */
[----:B------:R-:W1:Y:S01]  /*0340*/  LDC.64 R16, c[0x0][0x3a8] ;  /* 0x0000ea00ff107b82 */ /* 0x000e620000000a00 */
[----:B------:R-:W-:Y:S01]  /*0350*/  I2FP.F32.U32 R0, R15 ;  /* 0x0000000f00007245 */ /* 0x000fe20000201000 */
[----:B------:R-:W2:Y:S01]  /*0360*/  LDCU UR5, c[0x0][0x3a0] ;  /* 0x00007400ff0577ac */ /* 0x000ea20008000800 */
[----:B0-----:R-:W-:Y:S01]  /*0370*/  UIADD3 UR4, UPT, UPT, UR4, -0x1, URZ ;  /* 0xffffffff04047890 */ /* 0x001fe2000fffe0ff */
[----:B--2---:R-:W-:-:S05]  /*0380*/  FADD R11, R11, UR5 ;  /* 0x000000050b0b7e21 */ /* 0x004fca0008000000 */
[----:B------:R-:W-:Y:S01]  /*0390*/  I2FP.F32.S32 R13, UR4 ;  /* 0x00000004000d7c45 */ /* 0x000fe20008201400 */
[----:B-1----:R-:W-:-:S03]  /*03a0*/  FADD R9, R17, -R16 ;  /* 0x8000001011097221 */ /* 0x002fc60000000000 */
        /* <DEDUP_REMOVED lines=9> */
[----:B------:R-:W-:Y:S02]  /*0440*/  MOV R3, R13 ;  /* 0x0000000d00037202 */ /* 0x000fe40000000f00 */
[----:B------:R-:W-:-:S07]  /*0450*/  MOV R16, 0x470 ;  /* 0x0000047000107802 */ /* 0x000fce0000000f00 */
[----:B------:R-:W-:Y:S05]  /*0460*/  CALL.REL.NOINC `($__internal_1_$__cuda_sm3x_div_rn_noftz_f32_slowpath) ;  /* 0x00000010005c7944 */ /* 0x000fea0003c00000 */
[----:B------:R-:W-:-:S07]  /*0470*/  IMAD.MOV.U32 R12, RZ, RZ, R0 ;  /* 0x000000ffff0c7224 */ /* 0x000fce00078e0000 */
.L_x_24:
[----:B------:R-:W0:Y:S01]  /*0480*/  MUFU.RCP R16, R13 ;  /* 0x0000000d00107308 */ /* 0x000e220000001000 */
[----:B------:R-:W-:Y:S01]  /*0490*/  IADD3 R15, PT, PT, R15, -0x1, R20 ;  /* 0xffffffff0f0f7810 */ /* 0x000fe20007ffe014 */
[----:B------:R-:W1:Y:S03]  /*04a0*/  LDCU UR5, c[0x0][0x3a8] ;  /* 0x00007500ff0577ac */ /* 0x000e660008000800 */
[----:B------:R-:W-:-:S05]  /*04b0*/  I2FP.F32.U32 R0, R15 ;  /* 0x0000000f00007245 */ /* 0x000fca0000201000 */
[----:B------:R-:W-:-:S04]  /*04c0*/  FMUL R14, R9, R0 ;  /* 0x00000000090e7220 */ /* 0x000fc80000400000 */
[----:B------:R-:W2:Y:S01]  /*04d0*/  FCHK P0, R14, R13 ;  /* 0x0000000d0e007302 */ /* 0x000ea20000000000 */
[----:B0-----:R-:W-:Y:S01]  /*04e0*/  FFMA R3, -R13, R16, 1 ;  /* 0x3f8000000d037423 */ /* 0x001fe20000000110 */
[----:B-1----:R-:W-:-:S03]  /*04f0*/  FADD R12, R12, UR5 ;  /* 0x000000050c0c7e21 */ /* 0x002fc60008000000 */
[----:B------:R-:W-:-:S04]  /*0500*/  FFMA R0, R16, R3, R16 ;  /* 0x0000000310007223 */ /* 0x000fc80000000010 */
[----:B------:R-:W-:-:S04]  /*0510*/  FFMA R3, R0, R14, RZ ;  /* 0x0000000e00037223 */ /* 0x000fc800000000ff */
[----:B------:R-:W-:-:S04]  /*0520*/  FFMA R16, -R13, R3, R14 ;  /* 0x000000030d107223 */ /* 0x000fc8000000010e */
[----:B------:R-:W-:Y:S01]  /*0530*/  FFMA R3, R0, R16, R3 ;  /* 0x0000001000037223 */ /* 0x000fe20000000003 */
[----:B--2---:R-:W-:Y:S06]  /*0540*/  @!P0 BRA `(.L_x_25) ;  /* 0x0000000000148947 */ /* 0x004fec0003800000 */
[----:B------:R-:W-:Y:S01]  /*0550*/  MOV R0, R14 ;  /* 0x0000000e00007202 */ /* 0x000fe20000000f00 */
[----:B------:R-:W-:Y:S01]  /*0560*/  IMAD.MOV.U32 R3, RZ, RZ, R13 ;  /* 0x000000ffff037224 */ /* 0x000fe200078e000d */
[----:B------:R-:W-:-:S07]  /*0570*/  MOV R16, 0x590 ;  /* 0x0000059000107802 */ /* 0x000fce0000000f00 */
[----:B------:R-:W-:Y:S05]  /*0580*/  CALL.REL.NOINC `($__internal_1_$__cuda_sm3x_div_rn_noftz_f32_slowpath) ;  /* 0x0000001000147944 */ /* 0x000fea0003c00000 */
[----:B------:R-:W-:-:S07]  /*0590*/  MOV R3, R0 ;  /* 0x0000000000037202 */ /* 0x000fce0000000f00 */
.L_x_25:
[----:B------:R-:W0:Y:S01]  /*05a0*/  LDCU UR6, c[0x0][0x3a0] ;  /* 0x00007400ff0677ac */ /* 0x000e220008000800 */
[----:B------:R-:W1:Y:S01]  /*05b0*/  MUFU.RCP R13, R4 ;  /* 0x00000004000d7308 */ /* 0x000e620000001000 */
[----:B------:R-:W-:Y:S01]  /*05c0*/  BSSY.RECONVERGENT B0, `(.L_x_26) ;  /* 0x000000f000007945 */ /* 0x000fe20003800200 */
[----:B------:R-:W2:Y:S01]  /*05d0*/  LDCU UR5, c[0x0][0x3a8] ;  /* 0x00007500ff0577ac */ /* 0x000ea20008000800 */
[----:B0-----:R-:W-:Y:S01]  /*05e0*/  FADD R0, R10, -UR6 ;  /* 0x800000060a007e21 */ /* 0x001fe20008000000 */
[----:B-1----:R-:W-:-:S04]  /*05f0*/  FFMA R14, -R4, R13, 1 ;  /* 0x3f800000040e7423 */ /* 0x002fc8000000010d */
[----:B------:R-:W0:Y:S01]  /*0600*/  FCHK P0, R0, R4 ;  /* 0x0000000400007302 */ /* 0x000e220000000000 */
[----:B------:R-:W-:Y:S01]  /*0610*/  FFMA R13, R13, R14, R13 ;  /* 0x0000000e0d0d7223 */ /* 0x000fe2000000000d */
[----:B--2---:R-:W-:-:S03]  /*0620*/  FADD R14, R3, UR5 ;  /* 0x00000005030e7e21 */ /* 0x004fc60008000000 */
[----:B------:R-:W-:-:S04]  /*0630*/  FFMA R10, R0, R13, RZ ;  /* 0x0000000d000a7223 */ /* 0x000fc800000000ff */
[----:B------:R-:W-:-:S04]  /*0640*/  FFMA R15, -R4, R10, R0 ;  /* 0x0000000a040f7223 */ /* 0x000fc80000000100 */
[----:B------:R-:W-:Y:S01]  /*0650*/  FFMA R13, R13, R15, R10 ;  /* 0x0000000f0d0d7223 */ /* 0x000fe2000000000a */
[----:B0-----:R-:W-:Y:S06]  /*0660*/  @!P0 BRA `(.L_x_27) ;  /* 0x0000000000108947 */ /* 0x001fec0003800000 */
[----:B------:R-:W-:Y:S01]  /*0670*/  IMAD.MOV.U32 R3, RZ, RZ, R4 ;  /* 0x000000ffff037224 */ /* 0x000fe200078e0004 */
[----:B------:R-:W-:-:S07]  /*0680*/  MOV R16, 0x6a0 ;  /* 0x000006a000107802 */ /* 0x000fce0000000f00 */
[----:B------:R-:W-:Y:S05]  /*0690*/  CALL.REL.NOINC `($__internal_1_$__cuda_sm3x_div_rn_noftz_f32_slowpath) ;  /* 0x0000000c00d07944 */ /* 0x000fea0003c00000 */
[----:B------:R-:W-:-:S07]  /*06a0*/  MOV R13, R0 ;  /* 0x00000000000d7202 */ /* 0x000fce0000000f00 */
.L_x_27:
[----:B------:R-:W-:Y:S05]  /*06b0*/  BSYNC.RECONVERGENT B0 ;  /* 0x0000000000007941 */ /* 0x000fea0003800200 */
.L_x_26:
[----:B------:R-:W0:Y:S01]  /*06c0*/  LDCU UR5, c[0x0][0x390] ;  /* 0x00007200ff0577ac */ /* 0x000e220008000800 */
[----:B------:R-:W1:Y:S01]  /*06d0*/  MUFU.RCP R3, R4 ;  /* 0x0000000400037308 */ /* 0x000e620000001000 */
[----:B------:R-:W-:Y:S01]  /*06e0*/  BSSY.RECONVERGENT B0, `(.L_x_28) ;  /* 0x0000014000007945 */ /* 0x000fe20003800200 */
[----:B------:R-:W2:Y:S01]  /*06f0*/  LDCU UR6, c[0x0][0x3a0] ;  /* 0x00007400ff0677ac */ /* 0x000ea20008000800 */
[----:B0-----:R-:W-:Y:S01]  /*0700*/  UIADD3 UR5, UPT, UPT, UR5, -0x1, URZ ;  /* 0xffffffff05057890 */ /* 0x001fe2000fffe0ff */
[----:B-1----:R-:W-:Y:S01]  /*0710*/  FFMA R0, -R4, R3, 1 ;  /* 0x3f80000004007423 */ /* 0x002fe20000000103 */
[----:B--2---:R-:W-:-:S03]  /*0720*/  FADD R15, R11, -UR6 ;  /* 0x800000060b0f7e21 */ /* 0x004fc60008000000 */
[----:B------:R-:W-:Y:S01]  /*0730*/  FFMA R0, R3, R0, R3 ;  /* 0x0000000003007223 */ /* 0x000fe20000000003 */
[----:B------:R-:W-:Y:S01]  /*0740*/  I2FP.F32.S32 R10, UR5 ;  /* 0x00000005000a7c45 */ /* 0x000fe20008201400 */
[----:B------:R-:W-:Y:S02]  /*0750*/  FCHK P0, R15, R4 ;  /* 0x000000040f007302 */ /* 0x000fe40000000000 */
[----:B------:R-:W-:Y:S02]  /*0760*/  FFMA R3, R0, R15, RZ ;  /* 0x0000000f00037223 */ /* 0x000fe400000000ff */
[----:B------:R-:W-:Y:S02]  /*0770*/  FFMA R13, R10, R13, -0.5 ;  /* 0xbf0000000a0d7423 */ /* 0x000fe4000000000d */
[----:B------:R-:W-:-:S04]  /*0780*/  FFMA R16, -R4, R3, R15 ;  /* 0x0000000304107223 */ /* 0x000fc8000000010f */
[----:B------:R-:W0:Y:S01]  /*0790*/  F2I.TRUNC.NTZ R13, R13 ;  /* 0x0000000d000d7305 */ /* 0x000e22000020f100 */
[----:B------:R-:W-:Y:S01]  /*07a0*/  FFMA R3, R0, R16, R3 ;  /* 0x0000001000037223 */ /* 0x000fe20000000003 */
[----:B0-----:R-:W-:Y:S01]  /*07b0*/  VIMNMX R11, PT, PT, RZ, R13, !PT ;  /* 0x0000000dff0b7248 */ /* 0x001fe20007fe0100 */
[----:B------:R-:W-:Y:S06]  /*07c0*/  @!P0 BRA `(.L_x_29) ;  /* 0x0000000000148947 */ /* 0x000fec0003800000 */
[----:B------:R-:W-:Y:S01]  /*07d0*/  IMAD.MOV.U32 R0, RZ, RZ, R15 ;  /* 0x000000ffff007224 */ /* 0x000fe200078e000f */
[----:B------:R-:W-:Y:S02]  /*07e0*/  MOV R3, R4 ;  /* 0x0000000400037202 */ /* 0x000fe40000000f00 */
[----:B------:R-:W-:-:S07]  /*07f0*/  MOV R16, 0x810 ;  /* 0x0000081000107802 */ /* 0x000fce0000000f00 */
[----:B------:R-:W-:Y:S05]  /*0800*/  CALL.REL.NOINC `($__internal_1_$__cuda_sm3x_div_rn_noftz_f32_slowpath) ;  /* 0x0000000c00747944 */ /* 0x000fea0003c00000 */
[----:B------:R-:W-:-:S07]  /*0810*/  IMAD.MOV.U32 R3, RZ, RZ, R0 ;  /* 0x000000ffff037224 */ /* 0x000fce00078e0000 */
.L_x_29:
[----:B------:R-:W-:Y:S05]  /*0820*/  BSYNC.RECONVERGENT B0 ;  /* 0x0000000000007941 */ /* 0x000fea0003800200 */
.L_x_28:
[----:B------:R-:W0:Y:S01]  /*0830*/  LDCU UR6, c[0x0][0x3a8] ;  /* 0x00007500ff0677ac */ /* 0x000e220008000800 */
[----:B------:R-:W1:Y:S01]  /*0840*/  MUFU.RCP R16, R9 ;  /* 0x0000000900107308 */ /* 0x000e620000001000 */
[----:B------:R-:W-:Y:S01]  /*0850*/  FFMA R3, R10, R3, 0.5 ;  /* 0x3f0000000a037423 */ /* 0x000fe20000000003 */
[----:B------:R-:W-:Y:S06]  /*0860*/  BSSY.RECONVERGENT B0, `(.L_x_30) ;  /* 0x000000f000007945 */ /* 0x000fec0003800200 */
[----:B------:R-:W2:Y:S01]  /*0870*/  F2I.TRUNC.NTZ R3, R3 ;  /* 0x0000000300037305 */ /* 0x000ea2000020f100 */
[----:B0-----:R-:W-:Y:S01]  /*0880*/  FADD R0, R12, -UR6 ;  /* 0x800000060c007e21 */ /* 0x001fe20008000000 */
[----:B-1----:R-:W-:-:S06]  /*0890*/  FFMA R13, -R9, R16, 1 ;  /* 0x3f800000090d7423 */ /* 0x002fcc0000000110 */
[----:B------:R-:W0:Y:S01]  /*08a0*/  FCHK P0, R0, R9 ;  /* 0x0000000900007302 */ /* 0x000e220000000000 */
[----:B------:R-:W-:Y:S01]  /*08b0*/  FFMA R13, R16, R13, R16 ;  /* 0x0000000d100d7223 */ /* 0x000fe20000000010 */
[----:B--2---:R-:W-:-:S03]  /*08c0*/  VIMNMX R12, PT, PT, R3, UR5, PT ;  /* 0x00000005030c7c48 */ /* 0x004fc6000bfe0100 */
[----:B------:R-:W-:-:S04]  /*08d0*/  FFMA R16, R0, R13, RZ ;  /* 0x0000000d00107223 */ /* 0x000fc800000000ff */
[----:B------:R-:W-:-:S04]  /*08e0*/  FFMA R15, -R9, R16, R0 ;  /* 0x00000010090f7223 */ /* 0x000fc80000000100 */
[----:B------:R-:W-:Y:S01]  /*08f0*/  FFMA R16, R13, R15, R16 ;  /* 0x0000000f0d107223 */ /* 0x000fe20000000010 */
[----:B0-----:R-:W-:Y:S06]  /*0900*/  @!P0 BRA `(.L_x_31) ;  /* 0x0000000000108947 */ /* 0x001fec0003800000 */
[----:B------:R-:W-:Y:S02]  /*0910*/  MOV R3, R9 ;  /* 0x0000000900037202 */ /* 0x000fe40000000f00 */
[----:B------:R-:W-:-:S07]  /*0920*/  MOV R16, 0x940 ;  /* 0x0000094000107802 */ /* 0x000fce0000000f00 */
[----:B------:R-:W-:Y:S05]  /*0930*/  CALL.REL.NOINC `($__internal_1_$__cuda_sm3x_div_rn_noftz_f32_slowpath) ;  /* 0x0000000c00287944 */ /* 0x000fea0003c00000 */
[----:B------:R-:W-:-:S07]  /*0940*/  IMAD.MOV.U32 R16, RZ, RZ, R0 ;  /* 0x000000ffff107224 */ /* 0x000fce00078e0000 */
.L_x_31:
[----:B------:R-:W-:Y:S05]  /*0950*/  BSYNC.RECONVERGENT B0 ;  /* 0x0000000000007941 */ /* 0x000fea0003800200 */
.L_x_30:
        /* <DEDUP_REMOVED lines=17> */
[----:B------:R-:W-:Y:S01]  /*0a70*/  MOV R0, R22 ;  /* 0x0000001600007202 */ /* 0x000fe20000000f00 */
[----:B------:R-:W-:Y:S01]  /*0a80*/  IMAD.MOV.U32 R3, RZ, RZ, R9 ;  /* 0x000000ffff037224 */ /* 0x000fe200078e0009 */
[----:B------:R-:W-:-:S07]  /*0a90*/  MOV R16, 0xab0 ;  /* 0x00000ab000107802 */ /* 0x000fce0000000f00 */
[----:B------:R-:W-:Y:S05]  /*0aa0*/  CALL.REL.NOINC `($__internal_1_$__cuda_sm3x_div_rn_noftz_f32_slowpath) ;  /* 0x0000000800cc7944 */ /* 0x000fea0003c00000 */
.L_x_33:
[----:B------:R-:W-:Y:S05]  /*0ab0*/  BSYNC.RECONVERGENT B0 ;  /* 0x0000000000007941 */ /* 0x000fea0003800200 */
.L_x_32:
[----:B------:R-:W-:Y:S01]  /*0ac0*/  FFMA R3, R13, R0, 0.5 ;  /* 0x3f0000000d037423 */ /* 0x000fe20000000000 */
[----:B------:R-:W-:Y:S01]  /*0ad0*/  IADD3 R14, PT, PT, -R11, R12, RZ ;  /* 0x0000000c0b0e7210 */ /* 0x000fe20007ffe1ff */
[----:B------:R-:W0:Y:S01]  /*0ae0*/  LDCU.64 UR8, c[0x0][0x358] ;  /* 0x00006b00ff0877ac */ /* 0x000e220008000a00 */
[----:B------:R-:W-:Y:S03]  /*0af0*/  BSSY.RECONVERGENT B0, `(.L_x_34) ;  /* 0x0000039000007945 */ /* 0x000fe60003800200 */
[----:B------:R-:W1:Y:S02]  /*0b00*/  F2I.TRUNC.NTZ R3, R3 ;  /* 0x0000000300037305 */ /* 0x000e64000020f100 */
[----:B-1----:R-:W-:-:S05]  /*0b10*/  VIMNMX R15, PT, PT, R3, UR5, PT ;  /* 0x00000005030f7c48 */ /* 0x002fca000bfe0100 */
[----:B------:R-:W-:-:S04]  /*0b20*/  IMAD.IADD R17, R15, 0x1, -R18 ;  /* 0x000000010f117824 */ /* 0x000fc800078e0a12 */
[C---:B------:R-:W-:Y:S01]  /*0b30*/  IMAD R0, R14.reuse, R17, R14 ;  /* 0x000000110e007224 */ /* 0x040fe200078e020e */
[----:B------:R-:W-:-:S04]  /*0b40*/  IADD3 R14, PT, PT, R14, 0x1, RZ ;  /* 0x000000010e0e7810 */ /* 0x000fc80007ffe0ff */
[----:B------:R-:W-:-:S04]  /*0b50*/  IADD3 R0, PT, PT, R17, 0x1, R0 ;  /* 0x0000000111007810 */ /* 0x000fc80007ffe000 */
[----:B------:R-:W-:-:S13]  /*0b60*/  ISETP.GE.AND P0, PT, R5, R0, PT ;  /* 0x000000000500720c */ /* 0x000fda0003f06270 */
[----:B0-----:R-:W-:Y:S05]  /*0b70*/  @P0 BRA `(.L_x_35) ;  /* 0x0000000000c00947 */ /* 0x001fea0003800000 */
[----:B------:R-:W-:-:S04]  /*0b80*/  IABS R3, R14 ;  /* 0x0000000e00037213 */ /* 0x000fc80000000000 */
[----:B------:R-:W0:Y:S08]  /*0b90*/  I2F.RP R21, R3 ;  /* 0x0000000300157306 */ /* 0x000e300000209400 */
[----:B0-----:R-:W0:Y:S02]  /*0ba0*/  MUFU.RCP R21, R21 ;  /* 0x0000001500157308 */ /* 0x001e240000001000 */
[----:B0-----:R-:W-:-:S06]  /*0bb0*/  VIADD R16, R21, 0xffffffe ;  /* 0x0ffffffe15107836 */ /* 0x001fcc0000000000 */
[----:B------:R0:W1:Y:S02]  /*0bc0*/  F2I.FTZ.U32.TRUNC.NTZ R17, R16 ;  /* 0x0000001000117305 */ /* 0x000064000021f000 */
[----:B0-----:R-:W-:Y:S01]  /*0bd0*/  IMAD.MOV.U32 R16, RZ, RZ, RZ ;  /* 0x000000ffff107224 */ /* 0x001fe200078e00ff */
[----:B-1----:R-:W-:-:S05]  /*0be0*/  IADD3 R22, PT, PT, RZ, -R17, RZ ;  /* 0x80000011ff167210 */ /* 0x002fca0007ffe0ff */
[----:B------:R-:W-:Y:S02]  /*0bf0*/  IMAD R19, R22, R3, RZ ;  /* 0x0000000316137224 */ /* 0x000fe400078e02ff */
[----:B------:R-:W-:Y:S02]  /*0c00*/  IMAD R22, R20, UR7, RZ ;  /* 0x0000000714167c24 */ /* 0x000fe4000f8e02ff */
[----:B------:R-:W-:-:S07]  /*0c10*/  IMAD.HI.U32 R19, R17, R19, R16 ;  /* 0x0000001311137227 */ /* 0x000fce00078e0010 */
.L_x_38:
[----:B0-----:R-:W-:Y:S01]  /*0c20*/  IABS R17, R14 ;  /* 0x0000000e00117213 */ /* 0x001fe20000000000 */
[----:B------:R-:W-:Y:S01]  /*0c30*/  BSSY.RECONVERGENT B1, `(.L_x_36) ;  /* 0x0000021000017945 */ /* 0x000fe20003800200 */
[----:B------:R-:W-:Y:S02]  /*0c40*/  IABS R16, R5 ;  /* 0x0000000500107213 */ /* 0x000fe40000000000 */
[----:B------:R-:W-:-:S03]  /*0c50*/  IADD3 R17, PT, PT, RZ, -R17, RZ ;  /* 0x80000011ff117210 */ /* 0x000fc60007ffe0ff */
[----:B------:R-:W-:-:S04]  /*0c60*/  IMAD.HI.U32 R20, R19, R16, RZ ;  /* 0x0000001013147227 */ /* 0x000fc800078e00ff */
[----:B------:R-:W-:Y:S01]  /*0c70*/  IMAD R16, R20, R17, R16 ;  /* 0x0000001114107224 */ /* 0x000fe200078e0210 */
[----:B------:R-:W-:-:S04]  /*0c80*/  IABS R17, R14 ;  /* 0x0000000e00117213 */ /* 0x000fc80000000000 */
[----:B------:R-:W-:-:S13]  /*0c90*/  ISETP.GT.U32.AND P2, PT, R3, R16, PT ;  /* 0x000000100300720c */ /* 0x000fda0003f44070 */
[----:B------:R-:W-:Y:S01]  /*0ca0*/  @!P2 IMAD.IADD R16, R16, 0x1, -R17 ;  /* 0x000000011010a824 */ /* 0x000fe200078e0a11 */
[----:B------:R-:W-:Y:S02]  /*0cb0*/  @!P2 IADD3 R20, PT, PT, R20, 0x1, RZ ;  /* 0x000000011414a810 */ /* 0x000fe40007ffe0ff */
[----:B------:R-:W-:Y:S02]  /*0cc0*/  ISETP.NE.AND P2, PT, R14, RZ, PT ;  /* 0x000000ff0e00720c */ /* 0x000fe40003f45270 */
[----:B------:R-:W-:Y:S02]  /*0cd0*/  ISETP.GE.U32.AND P0, PT, R16, R3, PT ;  /* 0x000000031000720c */ /* 0x000fe40003f06070 */
[----:B------:R-:W-:-:S04]  /*0ce0*/  LOP3.LUT R16, R5, R14, RZ, 0x3c, !PT ;  /* 0x0000000e05107212 */ /* 0x000fc800078e3cff */
[----:B------:R-:W-:Y:S02]  /*0cf0*/  ISETP.GE.AND P1, PT, R16, RZ, PT ;  /* 0x000000ff1000720c */ /* 0x000fe40003f26270 */
[----:B------:R-:W0:Y:S05]  /*0d00*/  LDC.64 R16, c[0x0][0x390] ;  /* 0x0000e400ff107b82 */ /* 0x000e2a0000000a00 */
[----:B------:R-:W-:-:S06]  /*0d10*/  @P0 VIADD R20, R20, 0x1 ;  /* 0x0000000114140836 */ /* 0x000fcc0000000000 */
[----:B------:R-:W-:Y:S02]  /*0d20*/  @!P1 IADD3 R20, PT, PT, -R20, RZ, RZ ;  /* 0x000000ff14149210 */ /* 0x000fe40007ffe1ff */
[----:B------:R-:W-:-:S04]  /*0d30*/  @!P2 LOP3.LUT R20, RZ, R14, RZ, 0x33, !PT ;  /* 0x0000000eff14a212 */ /* 0x000fc800078e33ff */
[----:B------:R-:W-:Y:S01]  /*0d40*/  IADD3 R24, PT, PT, R18, R20, RZ ;  /* 0x0000001412187210 */ /* 0x000fe20007ffe0ff */
[----:B------:R-:W-:-:S04]  /*0d50*/  IMAD.MOV R21, RZ, RZ, -R20 ;  /* 0x000000ffff157224 */ /* 0x000fc800078e0a14 */
[----:B------:R-:W-:Y:S01]  /*0d60*/  IMAD R20, R14, R21, R5 ;  /* 0x000000150e147224 */ /* 0x000fe200078e0205 */
[----:B0-----:R-:W-:-:S03]  /*0d70*/  ISETP.GE.AND P0, PT, R24, R17, PT ;  /* 0x000000111800720c */ /* 0x001fc60003f06270 */
[----:B------:R-:W-:-:S05]  /*0d80*/  IMAD.IADD R17, R11, 0x1, R20 ;  /* 0x000000010b117824 */ /* 0x000fca00078e0214 */
[----:B------:R-:W-:-:S13]  /*0d90*/  ISETP.GE.OR P0, PT, R17, R16, P0 ;  /* 0x000000101100720c */ /* 0x000fda0000706670 */
[----:B------:R-:W-:Y:S05]  /*0da0*/  @P0 BRA `(.L_x_37) ;  /* 0x0000000000240947 */ /* 0x000fea0003800000 */
[----:B------:R-:W0:Y:S01]  /*0db0*/  LDC.64 R20, c[0x0][0x380] ;  /* 0x0000e000ff147b82 */ /* 0x000e220000000a00 */
[----:B------:R-:W-:-:S04]  /*0dc0*/  IMAD R17, R24, R16, R17 ;  /* 0x0000001018117224 */ /* 0x000fc800078e0211 */
[----:B0-----:R-:W-:-:S06]  /*0dd0*/  IMAD.WIDE R20, R17, 0x4, R20 ;  /* 0x0000000411147825 */ /* 0x001fcc00078e0214 */
[----:B------:R-:W2:Y:S01]  /*0de0*/  LDG.E R20, desc[UR8][R20.64] ;  /* 0x0000000814147981 */ /* 0x000ea2000c1e1900 */
[----:B------:R-:W0:Y:S01]  /*0df0*/  S2UR UR6, SR_CgaCtaId ;  /* 0x00000000000679c3 */ /* 0x000e220000008800 */
[----:B------:R-:W-:Y:S02]  /*0e00*/  UMOV UR5, 0x400 ;  /* 0x0000040000057882 */ /* 0x000fe40000000000 */
[----:B0-----:R-:W-:-:S06]  /*0e10*/  ULEA UR5, UR6, UR5, 0x18 ;  /* 0x0000000506057291 */ /* 0x001fcc000f8ec0ff */
[----:B------:R-:W-:-:S05]  /*0e20*/  LEA R17, R5, UR5, 0x2 ;  /* 0x0000000505117c11 */ /* 0x000fca000f8e10ff */
[----:B--2---:R0:W-:Y:S02]  /*0e30*/  STS [R17], R20 ;  /* 0x0000001411007388 */ /* 0x0041e40000000800 */
.L_x_37:
[----:B------:R-:W-:Y:S05]  /*0e40*/  BSYNC.RECONVERGENT B1 ;  /* 0x0000000000017941 */ /* 0x000fea0003800200 */
.L_x_36:
[----:B------:R-:W-:-:S04]  /*0e50*/  IADD3 R5, PT, PT, R22, R5, RZ ;  /* 0x0000000516057210 */ /* 0x000fc80007ffe0ff */
[----:B------:R-:W-:-:S13]  /*0e60*/  ISETP.GE.AND P0, PT, R5, R0, PT ;  /* 0x000000000500720c */ /* 0x000fda0003f06270 */
[----:B------:R-:W-:Y:S05]  /*0e70*/  @!P0 BRA `(.L_x_38) ;  /* 0xfffffffc00688947 */ /* 0x000fea000383ffff */
.L_x_35:
[----:B------:R-:W-:Y:S05]  /*0e80*/  BSYNC.RECONVERGENT B0 ;  /* 0x0000000000007941 */ /* 0x000fea0003800200 */
.L_x_34:
[----:B------:R-:W1:Y:S01]  /*0e90*/  LDCU.64 UR10, c[0x0][0x398] ;  /* 0x00007300ff0a77ac */ /* 0x000e620008000a00 */
[----:B------:R-:W-:Y:S01]  /*0ea0*/  BAR.SYNC.DEFER_BLOCKING 0x0 ;  /* 0x0000000000007b1d */ /* 0x000fe20000010000 */
[----:B-1----:R-:W-:-:S04]  /*0eb0*/  ISETP.GE.AND P0, PT, R8, UR11, PT ;  /* 0x0000000b08007c0c */ /* 0x002fc8000bf06270 */
[----:B------:R-:W-:-:S13]  /*0ec0*/  ISETP.GE.OR P0, PT, R7, UR10, P0 ;  /* 0x0000000a07007c0c */ /* 0x000fda0008706670 */
[----:B------:R-:W-:Y:S05]  /*0ed0*/  @P0 EXIT ;  /* 0x000000000000094d */ /* 0x000fea0003800000 */
[----:B------:R-:W1:Y:S01]  /*0ee0*/  MUFU.RCP R5, R2 ;  /* 0x0000000200057308 */ /* 0x000e620000001000 */
[----:B------:R-:W-:Y:S01]  /*0ef0*/  I2FP.F32.S32 R3, R7 ;  /* 0x0000000700037245 */ /* 0x000fe20000201400 */
[----:B------:R-:W-:Y:S04]  /*0f00*/  BSSY.RECONVERGENT B0, `(.L_x_39) ;  /* 0x000000e000007945 */ /* 0x000fe80003800200 */
[----:B------:R-:W-:-:S04]  /*0f10*/  FMUL R3, R4, R3 ;  /* 0x0000000304037220 */ /* 0x000fc80000400000 */
[----:B------:R-:W2:Y:S01]  /*0f20*/  FCHK P0, R3, R2 ;  /* 0x0000000203007302 */ /* 0x000ea20000000000 */
[----:B-1----:R-:W-:-:S04]  /*0f30*/  FFMA R0, -R2, R5, 1 ;  /* 0x3f80000002007423 */ /* 0x002fc80000000105 */
        /* <DEDUP_REMOVED lines=8> */
[----:B0-----:R-:W-:Y:S05]  /*0fc0*/  CALL.REL.NOINC `($__internal_1_$__cuda_sm3x_div_rn_noftz_f32_slowpath) ;  /* 0x0000000400847944 */ /* 0x001fea0003c00000 */
[----:B------:R-:W-:-:S07]  /*0fd0*/  MOV R5, R0 ;  /* 0x0000000000057202 */ /* 0x000fce0000000f00 */
.L_x_40:
[----:B------:R-:W-:Y:S05]  /*0fe0*/  BSYNC.RECONVERGENT B0 ;  /* 0x0000000000007941 */ /* 0x000fea0003800200 */
.L_x_39:
[----:B------:R-:W-:Y:S01]  /*0ff0*/  I2FP.F32.U32 R3, UR4 ;  /* 0x0000000400037c45 */ /* 0x000fe20008201000 */
[----:B------:R-:W1:Y:S01]  /*1000*/  LDCU UR4, c[0x0][0x3a0] ;  /* 0x00007400ff0477ac */ /* 0x000e620008000800 */
[----:B------:R-:W-:Y:S01]  /*1010*/  I2FP.F32.U32 R0, R8 ;  /* 0x0000000800007245 */ /* 0x000fe20000201000 */
[----:B------:R-:W-:Y:S01]  /*1020*/  BSSY.RECONVERGENT B0, `(.L_x_41) ;  /* 0x000000e000007945 */ /* 0x000fe20003800200 */
[----:B------:R-:W0:Y:S03]  /*1030*/  MUFU.RCP R2, R3 ;  /* 0x0000000300027308 */ /* 0x000e260000001000 */
[----:B------:R-:W-:-:S05]  /*1040*/  FMUL R0, R9, R0 ;  /* 0x0000000009007220 */ /* 0x000fca0000400000 */
        /* <DEDUP_REMOVED lines=8> */
[----:B------:R-:W-:-:S07]  /*10d0*/  MOV R16, 0x10f0 ;  /* 0x000010f000107802 */ /* 0x000fce0000000f00 */
[----:B------:R-:W-:Y:S05]  /*10e0*/  CALL.REL.NOINC `($__internal_1_$__cuda_sm3x_div_rn_noftz_f32_slowpath) ;  /* 0x00000004003c7944 */ /* 0x000fea0003c00000 */
[----:B------:R-:W-:-:S07]  /*10f0*/  MOV R16, R0 ;  /* 0x0000000000107202 */ /* 0x000fce0000000f00 */
.L_x_42:
[----:B------:R-:W-:Y:S05]  /*1100*/  BSYNC.RECONVERGENT B0 ;  /* 0x0000000000007941 */ /* 0x000fea0003800200 */
.L_x_41:
        /* <DEDUP_REMOVED lines=14> */
[----:B------:R-:W-:Y:S02]  /*11f0*/  MOV R3, R4 ;  /* 0x0000000400037202 */ /* 0x000fe40000000f00 */
[----:B------:R-:W-:-:S07]  /*1200*/  MOV R16, 0x1220 ;  /* 0x0000122000107802 */ /* 0x000fce0000000f00 */
[----:B------:R-:W-:Y:S05]  /*1210*/  CALL.REL.NOINC `($__internal_1_$__cuda_sm3x_div_rn_noftz_f32_slowpath) ;  /* 0x0000000000f07944 */ /* 0x000fea0003c00000 */
[----:B------:R-:W-:-:S07]  /*1220*/  MOV R3, R0 ;  /* 0x0000000000037202 */ /* 0x000fce0000000f00 */
.L_x_44:
[----:B------:R-:W-:Y:S05]  /*1230*/  BSYNC.RECONVERGENT B0 ;  /* 0x0000000000007941 */ /* 0x000fea0003800200 */
.L_x_43:
[----:B------:R-:W0:Y:S01]  /*1240*/  LDCU UR4, c[0x0][0x3a8] ;  /* 0x00007500ff0477ac */ /* 0x000e220008000800 */
[----:B------:R-:W1:Y:S01]  /*1250*/  MUFU.RCP R0, R9 ;  /* 0x0000000900007308 */ /* 0x000e620000001000 */
[----:B------:R-:W-:Y:S01]  /*1260*/  BSSY.RECONVERGENT B0, `(.L_x_45) ;  /* 0x000000e000007945 */ /* 0x000fe20003800200 */
[----:B------:R-:W-:Y:S01]  /*1270*/  FMUL R10, R10, R3 ;  /* 0x000000030a0a7220 */ /* 0x000fe20000400000 */
[----:B0-----:R-:W-:Y:S01]  /*1280*/  FADD R4, R2, -UR4 ;  /* 0x8000000402047e21 */ /* 0x001fe20008000000 */
[----:B-1----:R-:W-:-:S04]  /*1290*/  FFMA R5, -R9, R0, 1 ;  /* 0x3f80000009057423 */ /* 0x002fc80000000100 */
[----:B------:R-:W0:Y:S01]  /*12a0*/  FCHK P0, R4, R9 ;  /* 0x0000000904007302 */ /* 0x000e220000000000 */
[----:B------:R-:W-:-:S04]  /*12b0*/  FFMA R0, R0, R5, R0 ;  /* 0x0000000500007223 */ /* 0x000fc80000000000 */
        /* <DEDUP_REMOVED lines=8> */
.L_x_46:
[----:B------:R-:W-:Y:S05]  /*1340*/  BSYNC.RECONVERGENT B0 ;  /* 0x0000000000007941 */ /* 0x000fea0003800200 */
.L_x_45:
[----:B------:R-:W-:Y:S01]  /*1350*/  FMUL R0, R13, R0 ;  /* 0x000000000d007220 */ /* 0x000fe20000400000 */
[----:B------:R-:W0:Y:S01]  /*1360*/  F2I.NTZ R5, R10 ;  /* 0x0000000a00057305 */ /* 0x000e220000203100 */
[----:B------:R-:W-:Y:S07]  /*1370*/  BSSY.RECONVERGENT B0, `(.L_x_47) ;  /* 0x0000020000007945 */ /* 0x000fee0003800200 */
[----:B------:R-:W1:Y:S01]  /*1380*/  F2I.NTZ R0, R0 ;  /* 0x0000000000007305 */ /* 0x000e620000203100 */
[----:B0-----:R-:W-:-:S04]  /*1390*/  ISETP.GT.AND P0, PT, R5, R12, PT ;  /* 0x0000000c0500720c */ /* 0x001fc80003f04270 */
[----:B------:R-:W-:Y:S02]  /*13a0*/  ISETP.GE.AND P0, PT, R5, R11, !P0 ;  /* 0x0000000b0500720c */ /* 0x000fe40004706270 */
[----:B-1----:R-:W-:-:S04]  /*13b0*/  ISETP.GT.AND P1, PT, R0, R15, PT ;  /* 0x0000000f0000720c */ /* 0x002fc80003f24270 */
[----:B------:R-:W-:-:S04]  /*13c0*/  ISETP.GE.AND P1, PT, R0, R18, !P1 ;  /* 0x000000120000720c */ /* 0x000fc80004f26270 */
[----:B------:R-:W-:-:S13]  /*13d0*/  PLOP3.LUT P0, PT, P0, P1, PT, 0x80, 0x8 ;  /* 0x000000000008781c */ /* 0x000fda0000703070 */
[----:B------:R-:W-:Y:S05]  /*13e0*/  @!P0 BRA `(.L_x_48) ;  /* 0x00000000002c8947 */ /* 0x000fea0003800000 */
[----:B------:R-:W0:Y:S01]  /*13f0*/  S2UR UR5, SR_CgaCtaId ;  /* 0x00000000000579c3 */ /* 0x000e220000008800 */
[----:B------:R-:W-:Y:S01]  /*1400*/  IADD3 R3, PT, PT, -R18, R0, RZ ;  /* 0x0000000012037210 */ /* 0x000fe20007ffe1ff */
[----:B------:R-:W-:Y:S01]  /*1410*/  IMAD.IADD R11, R5, 0x1, -R11 ;  /* 0x00000001050b7824 */ /* 0x000fe200078e0a0b */
[----:B------:R-:W-:-:S03]  /*1420*/  UMOV UR4, 0x400 ;  /* 0x0000040000047882 */ /* 0x000fc60000000000 */
[----:B------:R-:W-:Y:S01]  /*1430*/  IMAD R3, R14, R3, R11 ;  /* 0x000000030e037224 */ /* 0x000fe200078e020b */
[----:B0-----:R-:W-:-:S06]  /*1440*/  ULEA UR4, UR5, UR4, 0x18 ;  /* 0x0000000405047291 */ /* 0x001fcc000f8ec0ff */
[----:B------:R-:W-:-:S05]  /*1450*/  LEA R3, R3, UR4, 0x2 ;  /* 0x0000000403037c11 */ /* 0x000fca000f8e10ff */
[----:B------:R-:W0:Y:S02]  /*1460*/  LDS R6, [R3] ;  /* 0x0000000003067984 */ /* 0x000e240000000800 */
[----:B0-----:R-:W-:-:S13]  /*1470*/  FSETP.NAN.AND P0, PT, |R6|, |R6|, PT ;  /* 0x400000060600720b */ /* 0x001fda0003f08200 */
[----:B------:R-:W1:Y:S01]  /*1480*/  @P0 LDC R6, c[0x0][0x3b0] ;  /* 0x0000ec00ff060b82 */ /* 0x000e620000000800 */
[----:B------:R-:W-:Y:S05]  /*1490*/  BRA `(.L_x_49) ;  /* 0x0000000000347947 */ /* 0x000fea0003800000 */
.L_x_48:
[----:B------:R-:W0:Y:S02]  /*14a0*/  LDC.64 R10, c[0x0][0x390] ;  /* 0x0000e400ff0a7b82 */ /* 0x000e240000000a00 */
[C---:B0-----:R-:W-:Y:S02]  /*14b0*/  ISETP.GE.AND P0, PT, R5.reuse, R10, PT ;  /* 0x0000000a0500720c */ /* 0x041fe40003f06270 */
[C---:B------:R-:W-:Y:S02]  /*14c0*/  ISETP.GE.AND P1, PT, R0.reuse, R11, PT ;  /* 0x0000000b0000720c */ /* 0x040fe40003f26270 */
[----:B------:R-:W-:Y:S02]  /*14d0*/  ISETP.GT.AND P0, PT, R5, -0x1, !P0 ;  /* 0xffffffff0500780c */ /* 0x000fe40004704270 */
[----:B------:R-:W-:-:S04]  /*14e0*/  ISETP.GT.AND P1, PT, R0, -0x1, !P1 ;  /* 0xffffffff0000780c */ /* 0x000fc80004f24270 */
[----:B------:R-:W-:-:S13]  /*14f0*/  PLOP3.LUT P0, PT, P0, P1, PT, 0x80, 0x8 ;  /* 0x000000000008781c */ /* 0x000fda0000703070 */
[----:B------:R-:W-:Y:S05]  /*1500*/  @!P0 BRA `(.L_x_49) ;  /* 0x0000000000188947 */ /* 0x000fea0003800000 */
[----:B------:R-:W0:Y:S01]  /*1510*/  LDC.64 R2, c[0x0][0x380] ;  /* 0x0000e000ff027b82 */ /* 0x000e220000000a00 */
[----:B------:R-:W-:-:S04]  /*1520*/  IMAD R5, R0, R10, R5 ;  /* 0x0000000a00057224 */ /* 0x000fc800078e0205 */
[----:B0-----:R-:W-:-:S05]  /*1530*/  IMAD.WIDE R2, R5, 0x4, R2 ;  /* 0x0000000405027825 */ /* 0x001fca00078e0202 */
[----:B------:R-:W2:Y:S02]  /*1540*/  LDG.E R6, desc[UR8][R2.64] ;  /* 0x0000000802067981 */ /* 0x000ea4000c1e1900 */
[----:B--2---:R-:W-:-:S13]  /*1550*/  FSETP.NAN.AND P0, PT, |R6|, |R6|, PT ;  /* 0x400000060600720b */ /* 0x004fda0003f08200 */
[----:B------:R-:W0:Y:S02]  /*1560*/  @P0 LDC R6, c[0x0][0x3b0] ;  /* 0x0000ec00ff060b82 */ /* 0x000e240000000800 */
.L_x_49:
[----:B------:R-:W-:Y:S05]  /*1570*/  BSYNC.RECONVERGENT B0 ;  /* 0x0000000000007941 */ /* 0x000fea0003800200 */
.L_x_47:
[----:B------:R-:W2:Y:S01]  /*1580*/  LDC.64 R2, c[0x0][0x388] ;  /* 0x0000e200ff027b82 */ /* 0x000ea20000000a00 */
[----:B------:R-:W3:Y:S02]  /*1590*/  LDCU UR4, c[0x0][0x398] ;  /* 0x00007300ff0477ac */ /* 0x000ee40008000800 */
[----:B---3--:R-:W-:-:S04]  /*15a0*/  IMAD R7, R8, UR4, R7 ;  /* 0x0000000408077c24 */ /* 0x008fc8000f8e0207 */
[----:B--2---:R-:W-:-:S05]  /*15b0*/  IMAD.WIDE R2, R7, 0x4, R2 ;  /* 0x0000000407027825 */ /* 0x004fca00078e0202 */
[----:B01----:R-:W-:Y:S01]  /*15c0*/  STG.E desc[UR8][R2.64], R6 ;  /* 0x0000000602007986 */ /* 0x003fe2000c101908 */
[----:B------:R-:W-:Y:S05]  /*15d0*/  EXIT ;  /* 0x000000000000794d */ /* 0x000fea0003800000 */
        .weak           $__internal_1_$__cuda_sm3x_div_rn_noftz_f32_slowpath
        .type           $__internal_1_$__cuda_sm3x_div_rn_noftz_f32_slowpath,@function
        .size           $__internal_1_$__cuda_sm3x_div_rn_noftz_f32_slowpath,(.L_x_83 - $__internal_1_$__cuda_sm3x_div_rn_noftz_f32_slowpath)
$__internal_1_$__cuda_sm3x_div_rn_noftz_f32_slowpath:
[----:B------:R-:W-:Y:S01]  /*15e0*/  SHF.R.U32.HI R17, RZ, 0x17, R3 ;  /* 0x00000017ff117819 */ /* 0x000fe20000011603 */
[----:B------:R-:W-:Y:S01]  /*15f0*/  BSSY.RECONVERGENT B1, `(.L_x_50) ;  /* 0x0000063000017945 */ /* 0x000fe20003800200 */
[----:B------:R-:W-:Y:S02]  /*1600*/  SHF.R.U32.HI R21, RZ, 0x17, R0 ;  /* 0x00000017ff157819 */ /* 0x000fe40000011600 */
[----:B------:R-:W-:Y:S02]  /*1610*/  LOP3.LUT R17, R17, 0xff, RZ, 0xc0, !PT ;  /* 0x000000ff11117812 */ /* 0x000fe400078ec0ff */
[----:B------:R-:W-:Y:S02]  /*1620*/  LOP3.LUT R21, R21, 0xff, RZ, 0xc0, !PT ;  /* 0x000000ff15157812 */ /* 0x000fe400078ec0ff */
[----:B------:R-:W-:Y:S02]  /*1630*/  IADD3 R19, PT, PT, R17, -0x1, RZ ;  /* 0xffffffff11137810 */ /* 0x000fe40007ffe0ff */
[----:B------:R-:W-:-:S02]  /*1640*/  IADD3 R22, PT, PT, R21, -0x1, RZ ;  /* 0xffffffff15167810 */ /* 0x000fc40007ffe0ff */
[----:B------:R-:W-:-:S04]  /*1650*/  ISETP.GT.U32.AND P0, PT, R19, 0xfd, PT ;  /* 0x000000fd1300780c */ /* 0x000fc80003f04070 */
[----:B------:R-:W-:-:S13]  /*1660*/  ISETP.GT.U32.OR P0, PT, R22, 0xfd, P0 ;  /* 0x000000fd1600780c */ /* 0x000fda0000704470 */
[----:B------:R-:W-:Y:S01]  /*1670*/  @!P0 IMAD.MOV.U32 R19, RZ, RZ, RZ ;  /* 0x000000ffff138224 */ /* 0x000fe200078e00ff */
        /* <DEDUP_REMOVED lines=17> */
[----:B------:R-:W-:Y:S02]  /*1790*/  ISETP.GE.AND P0, PT, R22, RZ, PT ;  /* 0x000000ff1600720c */ /* 0x000fe40003f06270 */
[----:B------:R-:W-:-:S04]  /*17a0*/  IADD3 R19, PT, PT, R17, -0x1, RZ ;  /* 0xffffffff11137810 */ /* 0x000fc80007ffe0ff */
[----:B------:R-:W-:-:S07]  /*17b0*/  ISETP.GE.AND P1, PT, R19, RZ, PT ;  /* 0x000000ff1300720c */ /* 0x000fce0003f26270 */
[----:B------:R-:W-:Y:S01]  /*17c0*/  @P0 MOV R19, RZ ;  /* 0x000000ff00130202 */ /* 0x000fe20000000f00 */
[----:B------:R-:W-:Y:S02]  /*17d0*/  @!P0 IMAD.MOV.U32 R19, RZ, RZ, -0x40 ;  /* 0xffffffc0ff138424 */ /* 0x000fe400078e00ff */
[----:B------:R-:W-:-:S03]  /*17e0*/  @!P0 FFMA R0, R0, 1.84467440737095516160e+19, RZ ;  /* 0x5f80000000008823 */ /* 0x000fc600000000ff */
[----:B------:R-:W-:Y:S01]  /*17f0*/  @!P1 FFMA R3, R3, 1.84467440737095516160e+19, RZ ;  /* 0x5f80000003039823 */ /* 0x000fe200000000ff */
[----:B------:R-:W-:-:S07]  /*1800*/  @!P1 IADD3 R19, PT, PT, R19, 0x40, RZ ;  /* 0x0000004013139810 */ /* 0x000fce0007ffe0ff */
.L_x_51:
[----:B------:R-:W-:Y:S01]  /*1810*/  LEA R22, R17, 0xc0800000, 0x17 ;  /* 0xc080000011167811 */ /* 0x000fe200078eb8ff */
[----:B------:R-:W-:Y:S01]  /*1820*/  VIADD R21, R21, 0xffffff81 ;  /* 0xffffff8115157836 */ /* 0x000fe20000000000 */
[----:B------:R-:W-:Y:S02]  /*1830*/  BSSY.RECONVERGENT B2, `(.L_x_56) ;  /* 0x0000035000027945 */ /* 0x000fe40003800200 */
[----:B------:R-:W-:Y:S01]  /*1840*/  IADD3 R25, PT, PT, -R22, R3, RZ ;  /* 0x0000000316197210 */ /* 0x000fe20007ffe1ff */
[----:B------:R-:W-:-:S03]  /*1850*/  IMAD R0, R21, -0x800000, R0 ;  /* 0xff80000015007824 */ /* 0x000fc600078e0200 */
[----:B------:R-:W0:Y:S01]  /*1860*/  MUFU.RCP R22, R25 ;  /* 0x0000001900167308 */ /* 0x000e220000001000 */
[----:B------:R-:W-:-:S04]  /*1870*/  FADD.FTZ R3, -R25, -RZ ;  /* 0x800000ff19037221 */ /* 0x000fc80000010100 */
[----:B0-----:R-:W-:-:S04]  /*1880*/  FFMA R23, R22, R3, 1 ;  /* 0x3f80000016177423 */ /* 0x001fc80000000003 */
[----:B------:R-:W-:-:S04]  /*1890*/  FFMA R23, R22, R23, R22 ;  /* 0x0000001716177223 */ /* 0x000fc80000000016 */
[----:B------:R-:W-:-:S04]  /*18a0*/  FFMA R22, R0, R23, RZ ;  /* 0x0000001700167223 */ /* 0x000fc800000000ff */
[----:B------:R-:W-:-:S04]  /*18b0*/  FFMA R24, R3, R22, R0 ;  /* 0x0000001603187223 */ /* 0x000fc80000000000 */
[----:B------:R-:W-:Y:S01]  /*18c0*/  FFMA R24, R23, R24, R22 ;  /* 0x0000001817187223 */ /* 0x000fe20000000016 */
[----:B------:R-:W-:-:S03]  /*18d0*/  IADD3 R22, PT, PT, R21, 0x7f, -R17 ;  /* 0x0000007f15167810 */ /* 0x000fc60007ffe811 */
[----:B------:R-:W-:Y:S01]  /*18e0*/  FFMA R3, R3, R24, R0 ;  /* 0x0000001803037223 */ /* 0x000fe20000000000 */
[----:B------:R-:W-:-:S03]  /*18f0*/  IADD3 R19, PT, PT, R22, R19, RZ ;  /* 0x0000001316137210 */ /* 0x000fc60007ffe0ff */
[----:B------:R-:W-:-:S05]  /*1900*/  FFMA R0, R23, R3, R24 ;  /* 0x0000000317007223 */ /* 0x000fca0000000018 */
[----:B------:R-:W-:-:S04]  /*1910*/  SHF.R.U32.HI R17, RZ, 0x17, R0 ;  /* 0x00000017ff117819 */ /* 0x000fc80000011600 */
[----:B------:R-:W-:-:S04]  /*1920*/  LOP3.LUT R22, R17, 0xff, RZ, 0xc0, !PT ;  /* 0x000000ff11167812 */ /* 0x000fc800078ec0ff */
[----:B------:R-:W-:-:S05]  /*1930*/  IADD3 R17, PT, PT, R22, R19, RZ ;  /* 0x0000001316117210 */ /* 0x000fca0007ffe0ff */
[----:B------:R-:W-:-:S05]  /*1940*/  VIADD R21, R17, 0xffffffff ;  /* 0xffffffff11157836 */ /* 0x000fca0000000000 */
        /* <DEDUP_REMOVED lines=9> */
[CCC-:B------:R-:W-:Y:S01]  /*19e0*/  FFMA.RZ R19, R23.reuse, R3.reuse, R24.reuse ;  /* 0x0000000317137223 */ /* 0x1c0fe2000000c018 */
[CCC-:B------:R-:W-:Y:S01]  /*19f0*/  FFMA.RP R21, R23.reuse, R3.reuse, R24.reuse ;  /* 0x0000000317157223 */ /* 0x1c0fe20000008018 */
[----:B------:R-:W-:Y:S01]  /*1a00*/  FFMA.RM R24, R23, R3, R24 ;  /* 0x0000000317187223 */ /* 0x000fe20000004018 */
[----:B------:R-:W-:Y:S02]  /*1a10*/  IADD3 R3, PT, PT, R17, 0x20, RZ ;  /* 0x0000002011037810 */ /* 0x000fe40007ffe0ff */
[----:B------:R-:W-:Y:S02]  /*1a20*/  LOP3.LUT R19, R19, 0x7fffff, RZ, 0xc0, !PT ;  /* 0x007fffff13137812 */ /* 0x000fe400078ec0ff */
[----:B------:R-:W-:Y:S02]  /*1a30*/  ISETP.NE.AND P2, PT, R17, RZ, PT ;  /* 0x000000ff1100720c */ /* 0x000fe40003f45270 */
[----:B------:R-:W-:Y:S02]  /*1a40*/  LOP3.LUT R22, R19, 0x800000, RZ, 0xfc, !PT ;  /* 0x0080000013167812 */ /* 0x000fe400078efcff */
[----:B------:R-:W-:-:S02]  /*1a50*/  ISETP.NE.AND P1, PT, R17, RZ, PT ;  /* 0x000000ff1100720c */ /* 0x000fc40003f25270 */
        /* <DEDUP_REMOVED lines=14> */
.L_x_58:
[----:B------:R-:W-:-:S04]  /*1b40*/  LOP3.LUT R0, R0, 0x80000000, RZ, 0xc0, !PT ;  /* 0x8000000000007812 */ /* 0x000fc800078ec0ff */
[----:B------:R-:W-:Y:S01]  /*1b50*/  LOP3.LUT R0, R0, 0x7f800000, RZ, 0xfc, !PT ;  /* 0x7f80000000007812 */ /* 0x000fe200078efcff */
[----:B------:R-:W-:Y:S06]  /*1b60*/  BRA `(.L_x_59) ;  /* 0x0000000000047947 */ /* 0x000fec0003800000 */
.L_x_57:
[----:B------:R-:W-:-:S07]  /*1b70*/  LEA R0, R19, R0, 0x17 ;  /* 0x0000000013007211 */ /* 0x000fce00078eb8ff */
.L_x_59:
[----:B------:R-:W-:Y:S05]  /*1b80*/  BSYNC.RECONVERGENT B2 ;  /* 0x0000000000027941 */ /* 0x000fea0003800200 */
.L_x_56:
[----:B------:R-:W-:Y:S05]  /*1b90*/  BRA `(.L_x_60) ;  /* 0x0000000000207947 */ /* 0x000fea0003800000 */
.L_x_55:
[----:B------:R-:W-:-:S04]  /*1ba0*/  LOP3.LUT R0, R3, 0x80000000, R0, 0x48, !PT ;  /* 0x8000000003007812 */ /* 0x000fc800078e4800 */
[----:B------:R-:W-:Y:S01]  /*1bb0*/  LOP3.LUT R0, R0, 0x7f800000, RZ, 0xfc, !PT ;  /* 0x7f80000000007812 */ /* 0x000fe200078efcff */
[----:B------:R-:W-:Y:S06]  /*1bc0*/  BRA `(.L_x_60) ;  /* 0x0000000000147947 */ /* 0x000fec0003800000 */
.L_x_54:
[----:B------:R-:W-:Y:S01]  /*1bd0*/  LOP3.LUT R0, R3, 0x80000000, R0, 0x48, !PT ;  /* 0x8000000003007812 */ /* 0x000fe200078e4800 */
[----:B------:R-:W-:Y:S06]  /*1be0*/  BRA `(.L_x_60) ;  /* 0x00000000000c7947 */ /* 0x000fec0003800000 */
.L_x_53:
[----:B------:R-:W0:Y:S01]  /*1bf0*/  MUFU.RSQ R0, -QNAN ;  /* 0xffc0000000007908 */ /* 0x000e220000001400 */
[----:B------:R-:W-:Y:S05]  /*1c00*/  BRA `(.L_x_60) ;  /* 0x0000000000047947 */ /* 0x000fea0003800000 */
.L_x_52:
[----:B------:R-:W-:-:S07]  /*1c10*/  FADD.FTZ R0, R0, R3 ;  /* 0x0000000300007221 */ /* 0x000fce0000010000 */
.L_x_60:
[----:B------:R-:W-:Y:S05]  /*1c20*/  BSYNC.RECONVERGENT B1 ;  /* 0x0000000000017941 */ /* 0x000fea0003800200 */
.L_x_50:
[----:B------:R-:W-:-:S04]  /*1c30*/  HFMA2 R17, -RZ, RZ, 0, 0 ;  /* 0x00000000ff117431 */ /* 0x000fc800000001ff */
[----:B0-----:R-:W-:Y:S05]  /*1c40*/  RET.REL.NODEC R16 `(_ZN6oscean13interpolation3gpu4cuda43nearestNeighborInterpolationOptimizedKernelEPKfPfiiiifffff) ;  /* 0xffffffe010ec7950 */ /* 0x001fea0003c3ffff */
.L_x_61:
        /* <DEDUP_REMOVED lines=11> */
.L_x_83:


//--------------------- .text._ZN6oscean13interpolation3gpu4cuda34nearestNeighborInterpolationKernelEPKfPfiiiifffff --------------------------
	.section	.text._ZN6oscean13interpolation3gpu4cuda34nearestNeighborInterpolationKernelEPKfPfiiiifffff,"ax",@progbits
	.align	128
        .global         _ZN6oscean13interpolation3gpu4cuda34nearestNeighborInterpolationKernelEPKfPfiiiifffff
        .type           _ZN6oscean13interpolation3gpu4cuda34nearestNeighborInterpolationKernelEPKfPfiiiifffff,@function
        .size           _ZN6oscean13interpolation3gpu4cuda34nearestNeighborInterpolationKernelEPKfPfiiiifffff,(.L_x_84 - _ZN6oscean13interpolation3gpu4cuda34nearestNeighborInterpolationKernelEPKfPfiiiifffff)
        .other          _ZN6oscean13interpolation3gpu4cuda34nearestNeighborInterpolationKernelEPKfPfiiiifffff,@"STO_CUDA_ENTRY STV_DEFAULT"
_ZN6oscean13interpolation3gpu4cuda34nearestNeighborInterpolationKernelEPKfPfiiiifffff:
.text._ZN6oscean13interpolation3gpu4cuda34nearestNeighborInterpolationKernelEPKfPfiiiifffff:
[----:B------:R-:W-:Y:S01]  /*0000*/  LDC R1, c[0x0][0x37c] ;  /* 0x0000df00ff017b82 */ /* 0x000fe20000000800 */
[----:B------:R-:W0:Y:S07]  /*0010*/  S2R R3, SR_TID.Y ;  /* 0x0000000000037919 */ /* 0x000e2e0000002200 */
[----:B------:R-:W1:Y:S01]  /*0020*/  LDC R5, c[0x0][0x360] ;  /* 0x0000d800ff057b82 */ /* 0x000e620000000800 */
[----:B------:R-:W2:Y:S01]  /*0030*/  LDCU.64 UR4, c[0x0][0x398] ;  /* 0x00007300ff0477ac */ /* 0x000ea20008000a00 */
[----:B------:R-:W1:Y:S06]  /*0040*/  S2R R0, SR_TID.X ;  /* 0x0000000000007919 */ /* 0x000e6c0000002100 */
[----:B------:R-:W0:Y:S08]  /*0050*/  S2UR UR7, SR_CTAID.Y ;  /* 0x00000000000779c3 */ /* 0x000e300000002600 */
[----:B------:R-:W0:Y:S08]  /*0060*/  LDC R4, c[0x0][0x364] ;  /* 0x0000d900ff047b82 */ /* 0x000e300000000800 */
[----:B------:R-:W1:Y:S01]  /*0070*/  S2UR UR6, SR_CTAID.X ;  /* 0x00000000000679c3 */ /* 0x000e620000002500 */
[----:B0-----:R-:W-:-:S05]  /*0080*/  IMAD R4, R4, UR7, R3 ;  /* 0x0000000704047c24 */ /* 0x001fca000f8e0203 */
[----:B--2---:R-:W-:Y:S01]  /*0090*/  ISETP.GE.AND P0, PT, R4, UR5, PT ;  /* 0x0000000504007c0c */ /* 0x004fe2000bf06270 */
[----:B-1----:R-:W-:-:S05]  /*00a0*/  IMAD R5, R5, UR6, R0 ;  /* 0x0000000605057c24 */ /* 0x002fca000f8e0200 */
[----:B------:R-:W-:-:S13]  /*00b0*/  ISETP.GE.OR P0, PT, R5, UR4, P0 ;  /* 0x0000000405007c0c */ /* 0x000fda0008706670 */
[----:B------:R-:W-:Y:S05]  /*00c0*/  @P0 EXIT ;  /* 0x000000000000094d */ /* 0x000fea0003800000 */
[----:B------:R-:W0:Y:S01]  /*00d0*/  LDC.64 R6, c[0x0][0x3a0] ;  /* 0x0000e800ff067b82 */ /* 0x000e220000000a00 */
[----:B------:R-:W-:Y:S01]  /*00e0*/  UIADD3 UR4, UPT, UPT, UR4, -0x1, URZ ;  /* 0xffffffff04047890 */ /* 0x000fe2000fffe0ff */
[----:B------:R-:W-:Y:S01]  /*00f0*/  I2FP.F32.S32 R0, R5 ;  /* 0x0000000500007245 */ /* 0x000fe20000201400 */
[----:B------:R-:W-:Y:S04]  /*0100*/  BSSY.RECONVERGENT B0, `(.L_x_62) ;  /* 0x0000011000007945 */ /* 0x000fe80003800200 */
[----:B------:R-:W-:-:S04]  /*0110*/  I2FP.F32.S32 R3, UR4 ;  /* 0x0000000400037c45 */ /* 0x000fc80008201400 */
[----:B------:R-:W1:Y:S01]  /*0120*/  MUFU.RCP R2, R3 ;  /* 0x0000000300027308 */ /* 0x000e620000001000 */
[----:B------:R-:W2:Y:S01]  /*0130*/  LDCU UR4, c[0x0][0x3b0] ;  /* 0x00007600ff0477ac */ /* 0x000ea20008000800 */
[----:B0-----:R-:W-:-:S04]  /*0140*/  FADD R7, R7, -R6 ;  /* 0x8000000607077221 */ /* 0x001fc80000000000 */
[----:B------:R-:W-:Y:S01]  /*0150*/  FMUL R0, R7, R0 ;  /* 0x0000000007007220 */ /* 0x000fe20000400000 */
[----:B-1----:R-:W-:-:S03]  /*0160*/  FFMA R9, -R3, R2, 1 ;  /* 0x3f80000003097423 */ /* 0x002fc60000000102 */
[----:B------:R-:W0:Y:S01]  /*0170*/  FCHK P0, R0, R3 ;  /* 0x0000000300007302 */ /* 0x000e220000000000 */
[----:B------:R-:W-:Y:S01]  /*0180*/  FFMA R9, R2, R9, R2 ;  /* 0x0000000902097223 */ /* 0x000fe20000000002 */
[----:B--2---:R-:W-:-:S03]  /*0190*/  IMAD.U32 R2, RZ, RZ, UR4 ;  /* 0x00000004ff027e24 */ /* 0x004fc6000f8e00ff */
[----:B------:R-:W-:-:S04]  /*01a0*/  FFMA R6, R0, R9, RZ ;  /* 0x0000000900067223 */ /* 0x000fc800000000ff */
[----:B------:R-:W-:-:S04]  /*01b0*/  FFMA R8, -R3, R6, R0 ;  /* 0x0000000603087223 */ /* 0x000fc80000000100 */
[----:B------:R-:W-:Y:S01]  /*01c0*/  FFMA R6, R9, R8, R6 ;  /* 0x0000000809067223 */ /* 0x000fe20000000006 */
[----:B0-----:R-:W-:Y:S06]  /*01d0*/  @!P0 BRA `(.L_x_63) ;  /* 0x00000000000c8947 */ /* 0x001fec0003800000 */
[----:B------:R-:W-:-:S07]  /*01e0*/  MOV R8, 0x200 ;  /* 0x0000020000087802 */ /* 0x000fce0000000f00 */
[----:B------:R-:W-:Y:S05]  /*01f0*/  CALL.REL.NOINC `($__internal_2_$__cuda_sm3x_div_rn_noftz_f32_slowpath) ;  /* 0x0000000400787944 */ /* 0x000fea0003c00000 */
[----:B------:R-:W-:-:S07]  /*0200*/  IMAD.MOV.U32 R6, RZ, RZ, R0 ;  /* 0x000000ffff067224 */ /* 0x000fce00078e0000 */
.L_x_63:
[----:B------:R-:W-:Y:S05]  /*0210*/  BSYNC.RECONVERGENT B0 ;  /* 0x0000000000007941 */ /* 0x000fea0003800200 */
.L_x_62:
[----:B------:R-:W0:Y:S01]  /*0220*/  LDCU UR4, c[0x0][0x39c] ;  /* 0x00007380ff0477ac */ /* 0x000e220008000800 */
[----:B------:R-:W1:Y:S01]  /*0230*/  LDC.64 R10, c[0x0][0x3a8] ;  /* 0x0000ea00ff0a7b82 */ /* 0x000e620000000a00 */
[----:B------:R-:W-:Y:S01]  /*0240*/  I2FP.F32.U32 R0, R4 ;  /* 0x0000000400007245 */ /* 0x000fe20000201000 */
[----:B------:R-:W-:Y:S01]  /*0250*/  BSSY.RECONVERGENT B0, `(.L_x_64) ;  /* 0x0000012000007945 */ /* 0x000fe20003800200 */
[----:B0-----:R-:W-:-:S06]  /*0260*/  UIADD3 UR4, UPT, UPT, UR4, -0x1, URZ ;  /* 0xffffffff04047890 */ /* 0x001fcc000fffe0ff */
[----:B------:R-:W-:Y:S01]  /*0270*/  I2FP.F32.U32 R3, UR4 ;  /* 0x0000000400037c45 */ /* 0x000fe20008201000 */
[----:B-1----:R-:W-:-:S03]  /*0280*/  FADD R9, R11, -R10 ;  /* 0x8000000a0b097221 */ /* 0x002fc60000000000 */
[----:B------:R-:W0:Y:S01]  /*0290*/  MUFU.RCP R8, R3 ;  /* 0x0000000300087308 */ /* 0x000e220000001000 */
[----:B------:R-:W1:Y:S01]  /*02a0*/  LDCU UR4, c[0x0][0x3a0] ;  /* 0x00007400ff0477ac */ /* 0x000e620008000800 */
[----:B------:R-:W-:-:S06]  /*02b0*/  FMUL R0, R9, R0 ;  /* 0x0000000009007220 */ /* 0x000fcc0000400000 */
        /* <DEDUP_REMOVED lines=8> */
[----:B------:R-:W-:-:S07]  /*0340*/  MOV R8, 0x360 ;  /* 0x0000036000087802 */ /* 0x000fce0000000f00 */
[----:B------:R-:W-:Y:S05]  /*0350*/  CALL.REL.NOINC `($__internal_2_$__cuda_sm3x_div_rn_noftz_f32_slowpath) ;  /* 0x0000000400207944 */ /* 0x000fea0003c00000 */
[----:B------:R-:W-:-:S07]  /*0360*/  IMAD.MOV.U32 R8, RZ, RZ, R0 ;  /* 0x000000ffff087224 */ /* 0x000fce00078e0000 */
.L_x_65:
[----:B------:R-:W-:Y:S05]  /*0370*/  BSYNC.RECONVERGENT B0 ;  /* 0x0000000000007941 */ /* 0x000fea0003800200 */
.L_x_64:
        /* <DEDUP_REMOVED lines=15> */
[----:B------:R-:W-:Y:S05]  /*0470*/  CALL.REL.NOINC `($__internal_2_$__cuda_sm3x_div_rn_noftz_f32_slowpath) ;  /* 0x0000000000d87944 */ /* 0x000fea0003c00000 */
[----:B------:R-:W-:-:S07]  /*0480*/  IMAD.MOV.U32 R3, RZ, RZ, R0 ;  /* 0x000000ffff037224 */ /* 0x000fce00078e0000 */
.L_x_67:
[----:B------:R-:W-:Y:S05]  /*0490*/  BSYNC.RECONVERGENT B0 ;  /* 0x0000000000007941 */ /* 0x000fea0003800200 */
.L_x_66:
        /* <DEDUP_REMOVED lines=8> */
[----:B--2---:R-:W-:-:S03]  /*0520*/  UIADD3 UR4, UPT, UPT, UR4, -0x1, URZ ;  /* 0xffffffff04047890 */ /* 0x004fc6000fffe0ff */
[----:B------:R-:W-:-:S03]  /*0530*/  FFMA R8, R0, R7, RZ ;  /* 0x0000000700087223 */ /* 0x000fc600000000ff */
[----:B------:R-:W-:Y:S01]  /*0540*/  I2FP.F32.S32 R6, UR4 ;  /* 0x0000000400067c45 */ /* 0x000fe20008201400 */
[----:B------:R-:W-:-:S04]  /*0550*/  FFMA R10, -R9, R8, R0 ;  /* 0x00000008090a7223 */ /* 0x000fc80000000100 */
[----:B------:R-:W-:Y:S01]  /*0560*/  FMUL R6, R6, R3 ;  /* 0x0000000306067220 */ /* 0x000fe20000400000 */
[----:B------:R-:W-:Y:S01]  /*0570*/  FFMA R7, R7, R10, R8 ;  /* 0x0000000a07077223 */ /* 0x000fe20000000008 */
[----:B0-----:R-:W-:Y:S06]  /*0580*/  @!P0 BRA `(.L_x_69) ;  /* 0x0000000000108947 */ /* 0x001fec0003800000 */
[----:B------:R-:W-:Y:S02]  /*0590*/  MOV R3, R9 ;  /* 0x0000000900037202 */ /* 0x000fe40000000f00 */
[----:B------:R-:W-:-:S07]  /*05a0*/  MOV R8, 0x5c0 ;  /* 0x000005c000087802 */ /* 0x000fce0000000f00 */
[----:B------:R-:W-:Y:S05]  /*05b0*/  CALL.REL.NOINC `($__internal_2_$__cuda_sm3x_div_rn_noftz_f32_slowpath) ;  /* 0x0000000000887944 */ /* 0x000fea0003c00000 */
[----:B------:R-:W-:-:S07]  /*05c0*/  IMAD.MOV.U32 R7, RZ, RZ, R0 ;  /* 0x000000ffff077224 */ /* 0x000fce00078e0000 */
.L_x_69:
[----:B------:R-:W-:Y:S05]  /*05d0*/  BSYNC.RECONVERGENT B0 ;  /* 0x0000000000007941 */ /* 0x000fea0003800200 */
.L_x_68:
[----:B------:R-:W0:Y:S01]  /*05e0*/  LDCU.64 UR8, c[0x0][0x390] ;  /* 0x00007200ff0877ac */ /* 0x000e220008000a00 */
[----:B------:R-:W1:Y:S01]  /*05f0*/  LDCU.64 UR6, c[0x0][0x358] ;  /* 0x00006b00ff0677ac */ /* 0x000e620008000a00 */
[----:B0-----:R-:W-:Y:S01]  /*0600*/  UIADD3 UR5, UPT, UPT, UR9, -0x1, URZ ;  /* 0xffffffff09057890 */ /* 0x001fe2000fffe0ff */
[----:B------:R-:W-:-:S05]  /*0610*/  I2FP.F32.S32 R3, UR8 ;  /* 0x0000000800037c45 */ /* 0x000fca0008201400 */
[----:B------:R-:W-:Y:S01]  /*0620*/  I2FP.F32.S32 R0, UR5 ;  /* 0x0000000500007c45 */ /* 0x000fe20008201400 */
[----:B------:R-:W-:-:S04]  /*0630*/  FADD R3, R3, -0.5 ;  /* 0xbf00000003037421 */ /* 0x000fc80000000000 */
[----:B------:R-:W-:Y:S01]  /*0640*/  FMUL R7, R0, R7 ;  /* 0x0000000700077220 */ /* 0x000fe20000400000 */
[----:B------:R-:W-:Y:S02]  /*0650*/  I2FP.F32.S32 R0, UR9 ;  /* 0x0000000900007c45 */ /* 0x000fe40008201400 */
[C---:B------:R-:W-:Y:S02]  /*0660*/  FSETP.GT.AND P0, PT, R6.reuse, R3, PT ;  /* 0x000000030600720b */ /* 0x040fe40003f04000 */
[----:B------:R-:W-:Y:S01]  /*0670*/  FMNMX R3, R6, R7, PT ;  /* 0x0000000706037209 */ /* 0x000fe20003800000 */
[----:B------:R-:W-:-:S03]  /*0680*/  FADD R0, R0, -0.5 ;  /* 0xbf00000000007421 */ /* 0x000fc60000000000 */
[----:B------:R-:W-:-:S04]  /*0690*/  FSETP.LT.OR P0, PT, R3, -0.5, P0 ;  /* 0xbf0000000300780b */ /* 0x000fc80000701400 */
[----:B------:R-:W-:-:S13]  /*06a0*/  FSETP.GT.OR P0, PT, R7, R0, P0 ;  /* 0x000000000700720b */ /* 0x000fda0000704400 */
[----:B------:R-:W0:Y:S01]  /*06b0*/  @!P0 F2I.NTZ R6, R6 ;  /* 0x0000000600068305 */ /* 0x000e220000203100 */
[----:B------:R-:W2:Y:S07]  /*06c0*/  @!P0 LDC.64 R8, c[0x0][0x380] ;  /* 0x0000e000ff088b82 */ /* 0x000eae0000000a00 */
[----:B------:R3:W4:Y:S01]  /*06d0*/  @!P0 F2I.NTZ R0, R7 ;  /* 0x0000000700008305 */ /* 0x0007220000203100 */
[----:B0-----:R-:W-:Y:S02]  /*06e0*/  @!P0 VIMNMX.RELU R3, PT, PT, R6, UR4, PT ;  /* 0x0000000406038c48 */ /* 0x001fe4000bfe1100 */
[----:B------:R-:W-:Y:S01]  /*06f0*/  PLOP3.LUT P2, PT, PT, PT, PT, 0x8, 0x80 ;  /* 0x000000000080781c */ /* 0x000fe20003f4e170 */
[----:B---3--:R-:W0:Y:S01]  /*0700*/  LDC.64 R6, c[0x0][0x388] ;  /* 0x0000e200ff067b82 */ /* 0x008e220000000a00 */
[----:B----4-:R-:W-:Y:S01]  /*0710*/  @!P0 VIMNMX.RELU R0, PT, PT, R0, UR5, PT ;  /* 0x0000000500008c48 */ /* 0x010fe2000bfe1100 */
[----:B------:R-:W3:Y:S04]  /*0720*/  LDCU UR5, c[0x0][0x398] ;  /* 0x00007300ff0577ac */ /* 0x000ee80008000800 */
[----:B------:R-:W-:-:S04]  /*0730*/  @!P0 IMAD R3, R0, UR8, R3 ;  /* 0x0000000800038c24 */ /* 0x000fc8000f8e0203 */
[----:B--2---:R-:W-:-:S05]  /*0740*/  @!P0 IMAD.WIDE R8, R3, 0x4, R8 ;  /* 0x0000000403088825 */ /* 0x004fca00078e0208 */
[----:B-1----:R-:W2:Y:S01]  /*0750*/  @!P0 LDG.E R0, desc[UR6][R8.64] ;  /* 0x0000000608008981 */ /* 0x002ea2000c1e1900 */
[----:B---3--:R-:W-:-:S04]  /*0760*/  IMAD R5, R4, UR5, R5 ;  /* 0x0000000504057c24 */ /* 0x008fc8000f8e0205 */
[----:B0-----:R-:W-:Y:S01]  /*0770*/  IMAD.WIDE R4, R5, 0x4, R6 ;  /* 0x0000000405047825 */ /* 0x001fe200078e0206 */
[----:B--2---:R-:W-:-:S04]  /*0780*/  @!P0 FSETP.NAN.AND P1, PT, |R0|, |R0|, PT ;  /* 0x400000000000820b */ /* 0x004fc80003f28200 */
[----:B------:R-:W-:-:S13]  /*0790*/  @!P0 PLOP3.LUT P2, PT, P1, PT, PT, 0x80, 0x8 ;  /* 0x000000000008881c */ /* 0x000fda0000f4f070 */
[----:B------:R-:W0:Y:S02]  /*07a0*/  @P2 LDC R0, c[0x0][0x3b0] ;  /* 0x0000ec00ff002b82 */ /* 0x000e240000000800 */
[----:B0-----:R-:W-:-:S05]  /*07b0*/  @!P0 IMAD.MOV.U32 R2, RZ, RZ, R0 ;  /* 0x000000ffff028224 */ /* 0x001fca00078e0000 */
[----:B------:R-:W-:Y:S01]  /*07c0*/  STG.E desc[UR6][R4.64], R2 ;  /* 0x0000000204007986 */ /* 0x000fe2000c101906 */
[----:B------:R-:W-:Y:S05]  /*07d0*/  EXIT ;  /* 0x000000000000794d */ /* 0x000fea0003800000 */
        .weak           $__internal_2_$__cuda_sm3x_div_rn_noftz_f32_slowpath
        .type           $__internal_2_$__cuda_sm3x_div_rn_noftz_f32_slowpath,@function
        .size           $__internal_2_$__cuda_sm3x_div_rn_noftz_f32_slowpath,(.L_x_84 - $__internal_2_$__cuda_sm3x_div_rn_noftz_f32_slowpath)
$__internal_2_$__cuda_sm3x_div_rn_noftz_f32_slowpath:
        /* <DEDUP_REMOVED lines=28> */
[----:B------:R-:W-:-:S11]  /*09a0*/  ISETP.GE.AND P1, PT, R13, RZ, PT ;  /* 0x000000ff0d00720c */ /* 0x000fd60003f26270 */
[----:B------:R-:W-:Y:S02]  /*09b0*/  @P0 IMAD.MOV.U32 R10, RZ, RZ, RZ ;  /* 0x000000ffff0a0224 */ /* 0x000fe400078e00ff */
[----:B------:R-:W-:Y:S01]  /*09c0*/  @!P0 FFMA R0, R0, 1.84467440737095516160e+19, RZ ;  /* 0x5f80000000008823 */ /* 0x000fe200000000ff */
[----:B------:R-:W-:Y:S02]  /*09d0*/  @!P0 IMAD.MOV.U32 R10, RZ, RZ, -0x40 ;  /* 0xffffffc0ff0a8424 */ /* 0x000fe400078e00ff */
[----:B------:R-:W-:Y:S02]  /*09e0*/  @!P1 FFMA R3, R3, 1.84467440737095516160e+19, RZ ;  /* 0x5f80000003039823 */ /* 0x000fe400000000ff */
[----:B------:R-:W-:-:S07]  /*09f0*/  @!P1 VIADD R10, R10, 0x40 ;  /* 0x000000400a0a9836 */ /* 0x000fce0000000000 */
.L_x_71:
[----:B------:R-:W-:Y:S01]  /*0a00*/  LEA R12, R11, 0xc0800000, 0x17 ;  /* 0xc08000000b0c7811 */ /* 0x000fe200078eb8ff */
[----:B------:R-:W-:Y:S03]  /*0a10*/  BSSY.RECONVERGENT B2, `(.L_x_76) ;  /* 0x0000036000027945 */ /* 0x000fe60003800200 */
[----:B------:R-:W-:Y:S01]  /*0a20*/  IADD3 R12, PT, PT, -R12, R3, RZ ;  /* 0x000000030c0c7210 */ /* 0x000fe20007ffe1ff */
[----:B------:R-:W-:-:S03]  /*0a30*/  VIADD R3, R14, 0xffffff81 ;  /* 0xffffff810e037836 */ /* 0x000fc60000000000 */
[----:B------:R-:W0:Y:S01]  /*0a40*/  MUFU.RCP R13, R12 ;  /* 0x0000000c000d7308 */ /* 0x000e220000001000 */
[----:B------:R-:W-:Y:S01]  /*0a50*/  FADD.FTZ R15, -R12, -RZ ;  /* 0x800000ff0c0f7221 */ /* 0x000fe20000010100 */
[C---:B------:R-:W-:Y:S01]  /*0a60*/  IMAD R0, R3.reuse, -0x800000, R0 ;  /* 0xff80000003007824 */ /* 0x040fe200078e0200 */
[----:B------:R-:W-:-:S05]  /*0a70*/  IADD3 R11, PT, PT, R3, 0x7f, -R11 ;  /* 0x0000007f030b7810 */ /* 0x000fca0007ffe80b */
[----:B------:R-:W-:Y:S02]  /*0a80*/  IMAD.IADD R11, R11, 0x1, R10 ;  /* 0x000000010b0b7824 */ /* 0x000fe400078e020a */
        /* <DEDUP_REMOVED lines=21> */
[C---:B------:R-:W-:Y:S02]  /*0be0*/  VIADD R12, R15.reuse, 0x20 ;  /* 0x000000200f0c7836 */ /* 0x040fe40000000000 */
[CCC-:B------:R-:W-:Y:S01]  /*0bf0*/  FFMA.RM R10, R16.reuse, R14.reuse, R13.reuse ;  /* 0x0000000e100a7223 */ /* 0x1c0fe2000000400d */
[----:B------:R-:W-:Y:S02]  /*0c00*/  ISETP.NE.AND P2, PT, R15, RZ, PT ;  /* 0x000000ff0f00720c */ /* 0x000fe40003f45270 */
[----:B------:R-:W-:Y:S01]  /*0c10*/  LOP3.LUT R11, R3, 0x7fffff, RZ, 0xc0, !PT ;  /* 0x007fffff030b7812 */ /* 0x000fe200078ec0ff */
[----:B------:R-:W-:Y:S01]  /*0c20*/  FFMA.RP R3, R16, R14, R13 ;  /* 0x0000000e10037223 */ /* 0x000fe2000000800d */
[----:B------:R-:W-:Y:S01]  /*0c30*/  IMAD.MOV R13, RZ, RZ, -R15 ;  /* 0x000000ffff0d7224 */ /* 0x000fe200078e0a0f */
[----:B------:R-:W-:Y:S02]  /*0c40*/  ISETP.NE.AND P1, PT, R15, RZ, PT ;  /* 0x000000ff0f00720c */ /* 0x000fe40003f25270 */
[----:B------:R-:W-:-:S02]  /*0c50*/  LOP3.LUT R11, R11, 0x800000, RZ, 0xfc, !PT ;  /* 0x008000000b0b7812 */ /* 0x000fc400078efcff */
[----:B------:R-:W-:Y:S02]  /*0c60*/  FSETP.NEU.FTZ.AND P0, PT, R3, R10, PT ;  /* 0x0000000a0300720b */ /* 0x000fe40003f1d000 */
[----:B------:R-:W-:Y:S02]  /*0c70*/  SHF.L.U32 R12, R11, R12, RZ ;  /* 0x0000000c0b0c7219 */ /* 0x000fe400000006ff */
[----:B------:R-:W-:Y:S02]  /*0c80*/  SEL R10, R13, RZ, P2 ;  /* 0x000000ff0d0a7207 */ /* 0x000fe40001000000 */
[----:B------:R-:W-:Y:S02]  /*0c90*/  ISETP.NE.AND P1, PT, R12, RZ, P1 ;  /* 0x000000ff0c00720c */ /* 0x000fe40000f25270 */
[----:B------:R-:W-:Y:S02]  /*0ca0*/  SHF.R.U32.HI R10, RZ, R10, R11 ;  /* 0x0000000aff0a7219 */ /* 0x000fe4000001160b */
[----:B------:R-:W-:-:S02]  /*0cb0*/  PLOP3.LUT P0, PT, P0, P1, PT, 0xf8, 0x8f ;  /* 0x00000000008f781c */ /* 0x000fc40000703f70 */
[----:B------:R-:W-:Y:S02]  /*0cc0*/  SHF.R.U32.HI R12, RZ, 0x1, R10 ;  /* 0x00000001ff0c7819 */ /* 0x000fe4000001160a */
[----:B------:R-:W-:-:S04]  /*0cd0*/  SEL R3, RZ, 0x1, !P0 ;  /* 0x00000001ff037807 */ /* 0x000fc80004000000 */
[----:B------:R-:W-:-:S04]  /*0ce0*/  LOP3.LUT R3, R3, 0x1, R12, 0xf8, !PT ;  /* 0x0000000103037812 */ /* 0x000fc800078ef80c */
[----:B------:R-:W-:-:S05]  /*0cf0*/  LOP3.LUT R3, R3, R10, RZ, 0xc0, !PT ;  /* 0x0000000a03037212 */ /* 0x000fca00078ec0ff */
[----:B------:R-:W-:-:S05]  /*0d00*/  IMAD.IADD R3, R12, 0x1, R3 ;  /* 0x000000010c037824 */ /* 0x000fca00078e0203 */
[----:B------:R-:W-:Y:S01]  /*0d10*/  LOP3.LUT R0, R3, R0, RZ, 0xfc, !PT ;  /* 0x0000000003007212 */ /* 0x000fe200078efcff */
[----:B------:R-:W-:Y:S06]  /*0d20*/  BRA `(.L_x_79) ;  /* 0x0000000000107947 */ /* 0x000fec0003800000 */
.L_x_78:
[----:B------:R-:W-:-:S04]  /*0d30*/  LOP3.LUT R0, R0, 0x80000000, RZ, 0xc0, !PT ;  /* 0x8000000000007812 */ /* 0x000fc800078ec0ff */
[----:B------:R-:W-:Y:S01]  /*0d40*/  LOP3.LUT R0, R0, 0x7f800000, RZ, 0xfc, !PT ;  /* 0x7f80000000007812 */ /* 0x000fe200078efcff */
[----:B------:R-:W-:Y:S06]  /*0d50*/  BRA `(.L_x_79) ;  /* 0x0000000000047947 */ /* 0x000fec0003800000 */
.L_x_77:
[----:B------:R-:W-:-:S07]  /*0d60*/  LEA R0, R11, R0, 0x17 ;  /* 0x000000000b007211 */ /* 0x000fce00078eb8ff */
.L_x_79:
[----:B------:R-:W-:Y:S05]  /*0d70*/  BSYNC.RECONVERGENT B2 ;  /* 0x0000000000027941 */ /* 0x000fea0003800200 */
.L_x_76:
[----:B------:R-:W-:Y:S05]  /*0d80*/  BRA `(.L_x_80) ;  /* 0x0000000000207947 */ /* 0x000fea0003800000 */
.L_x_75:
[----:B------:R-:W-:-:S04]  /*0d90*/  LOP3.LUT R0, R3, 0x80000000, R0, 0x48, !PT ;  /* 0x8000000003007812 */ /* 0x000fc800078e4800 */
[----:B------:R-:W-:Y:S01]  /*0da0*/  LOP3.LUT R0, R0, 0x7f800000, RZ, 0xfc, !PT ;  /* 0x7f80000000007812 */ /* 0x000fe200078efcff */
[----:B------:R-:W-:Y:S06]  /*0db0*/  BRA `(.L_x_80) ;  /* 0x0000000000147947 */ /* 0x000fec0003800000 */
.L_x_74:
[----:B------:R-:W-:Y:S01]  /*0dc0*/  LOP3.LUT R0, R3, 0x80000000, R0, 0x48, !PT ;  /* 0x8000000003007812 */ /* 0x000fe200078e4800 */
[----:B------:R-:W-:Y:S06]  /*0dd0*/  BRA `(.L_x_80) ;  /* 0x00000000000c7947 */ /* 0x000fec0003800000 */
.L_x_73:
[----:B------:R-:W0:Y:S01]  /*0de0*/  MUFU.RSQ R0, -QNAN ;  /* 0xffc0000000007908 */ /* 0x000e220000001400 */
[----:B------:R-:W-:Y:S05]  /*0df0*/  BRA `(.L_x_80) ;  /* 0x0000000000047947 */ /* 0x000fea0003800000 */
.L_x_72:
[----:B------:R-:W-:-:S07]  /*0e00*/  FADD.FTZ R0, R0, R3 ;  /* 0x0000000300007221 */ /* 0x000fce0000010000 */
.L_x_80:
[----:B------:R-:W-:Y:S05]  /*0e10*/  BSYNC.RECONVERGENT B1 ;  /* 0x0000000000017941 */ /* 0x000fea0003800200 */
.L_x_70:
[----:B------:R-:W-:Y:S02]  /*0e20*/  IMAD.MOV.U32 R10, RZ, RZ, R8 ;  /* 0x000000ffff0a7224 */ /* 0x000fe400078e0008 */
[----:B------:R-:W-:-:S04]  /*0e30*/  IMAD.MOV.U32 R11, RZ, RZ, 0x0 ;  /* 0x00000000ff0b7424 */ /* 0x000fc800078e00ff */
[----:B0-----:R-:W-:Y:S05]  /*0e40*/  RET.REL.NODEC R10 `(_ZN6oscean13interpolation3gpu4cuda34nearestNeighborInterpolationKernelEPKfPfiiiifffff) ;  /* 0xfffffff00a6c7950 */ /* 0x001fea0003c3ffff */
.L_x_81:
        /* <DEDUP_REMOVED lines=11> */
.L_x_84:


//--------------------- .nv.shared._ZN6oscean13interpolation3gpu4cuda39batchNearestNeighborInterpolationKernelEPPKfPPfPKiS9_S9_S9_S4_fi --------------------------
	.section	.nv.shared._ZN6oscean13interpolation3gpu4cuda39batchNearestNeighborInterpolationKernelEPPKfPPfPKiS9_S9_S9_S4_fi,"aw",@nobits
	.sectionflags	@""
	.align	16
	.zero		1024


//--------------------- .nv.shared.reserved.0     --------------------------
	.section	.nv.shared.reserved.0,"aw",@nobits
	.weak		__nv_reservedSMEM_offset_0_alias
	.size		__nv_reservedSMEM_offset_0_alias, 0, 64
	.other		__nv_reservedSMEM_offset_0_alias,@"STO_CUDA_RESERVED_SHARED STV_DEFAULT"
__nv_reservedSMEM_offset_0_alias:
	.zero		0
	.zero		64


//--------------------- .nv.shared._ZN6oscean13interpolation3gpu4cuda43nearestNeighborInterpolationOptimizedKernelEPKfPfiiiifffff --------------------------
	.section	.nv.shared._ZN6oscean13interpolation3gpu4cuda43nearestNeighborInterpolationOptimizedKernelEPKfPfiiiifffff,"aw",@nobits
	.sectionflags	@""
	.align	16
	.zero		1024


//--------------------- .nv.shared._ZN6oscean13interpolation3gpu4cuda34nearestNeighborInterpolationKernelEPKfPfiiiifffff --------------------------
	.section	.nv.shared._ZN6oscean13interpolation3gpu4cuda34nearestNeighborInterpolationKernelEPKfPfiiiifffff,"aw",@nobits
	.sectionflags	@""
	.align	16
	.zero		1024


//--------------------- .nv.constant0._ZN6oscean13interpolation3gpu4cuda39batchNearestNeighborInterpolationKernelEPPKfPPfPKiS9_S9_S9_S4_fi --------------------------
	.section	.nv.constant0._ZN6oscean13interpolation3gpu4cuda39batchNearestNeighborInterpolationKernelEPPKfPPfPKiS9_S9_S9_S4_fi,"a",@progbits
	.sectionflags	@""
	.align	4
.nv.constant0._ZN6oscean13interpolation3gpu4cuda39batchNearestNeighborInterpolationKernelEPPKfPPfPKiS9_S9_S9_S4_fi:
	.zero		960


//--------------------- .nv.constant0._ZN6oscean13interpolation3gpu4cuda43nearestNeighborInterpolationOptimizedKernelEPKfPfiiiifffff --------------------------
	.section	.nv.constant0._ZN6oscean13interpolation3gpu4cuda43nearestNeighborInterpolationOptimizedKernelEPKfPfiiiifffff,"a",@progbits
	.sectionflags	@""
	.align	4
.nv.constant0._ZN6oscean13interpolation3gpu4cuda43nearestNeighborInterpolationOptimizedKernelEPKfPfiiiifffff:
	.zero		948


//--------------------- .nv.constant0._ZN6oscean13interpolation3gpu4cuda34nearestNeighborInterpolationKernelEPKfPfiiiifffff --------------------------
	.section	.nv.constant0._ZN6oscean13interpolation3gpu4cuda34nearestNeighborInterpolationKernelEPKfPfiiiifffff,"a",@progbits
	.sectionflags	@""
	.align	4
.nv.constant0._ZN6oscean13interpolation3gpu4cuda34nearestNeighborInterpolationKernelEPKfPfiiiifffff:
	.zero		948


//--------------------- SYMBOLS --------------------------

	.type		.nv.reservedSmem.offset0,@object
	.size		.nv.reservedSmem.offset0,0x4
	.type		.nv.reservedSmem.cap,@object
	.size		.nv.reservedSmem.cap,0x4
